//
// Generated by NVIDIA NVVM Compiler
//
// Compiler Build ID: CL-36424714
// Cuda compilation tools, release 13.0, V13.0.88
// Based on NVVM 20.0.0
//

.version 9.0
.target sm_100
.address_size 64

	// .globl	_Z31nppiColorTwist32f_8u_C3R_kernelPKhiPhiiiPKf

.visible .entry _Z31nppiColorTwist32f_8u_C3R_kernelPKhiPhiiiPKf(
	.param .u64 .ptr .align 1 _Z31nppiColorTwist32f_8u_C3R_kernelPKhiPhiiiPKf_param_0,
	.param .u32 _Z31nppiColorTwist32f_8u_C3R_kernelPKhiPhiiiPKf_param_1,
	.param .u64 .ptr .align 1 _Z31nppiColorTwist32f_8u_C3R_kernelPKhiPhiiiPKf_param_2,
	.param .u32 _Z31nppiColorTwist32f_8u_C3R_kernelPKhiPhiiiPKf_param_3,
	.param .u32 _Z31nppiColorTwist32f_8u_C3R_kernelPKhiPhiiiPKf_param_4,
	.param .u32 _Z31nppiColorTwist32f_8u_C3R_kernelPKhiPhiiiPKf_param_5,
	.param .u64 .ptr .align 1 _Z31nppiColorTwist32f_8u_C3R_kernelPKhiPhiiiPKf_param_6
)
{
	.reg .pred 	%p<4>;
	.reg .b16 	%rs<4>;
	.reg .b32 	%r<21>;
	.reg .b32 	%f<37>;
	.reg .b64 	%rd<14>;

	ld.param.u64 	%rd1, [_Z31nppiColorTwist32f_8u_C3R_kernelPKhiPhiiiPKf_param_0];
	ld.param.u32 	%r3, [_Z31nppiColorTwist32f_8u_C3R_kernelPKhiPhiiiPKf_param_1];
	ld.param.u64 	%rd2, [_Z31nppiColorTwist32f_8u_C3R_kernelPKhiPhiiiPKf_param_2];
	ld.param.u32 	%r4, [_Z31nppiColorTwist32f_8u_C3R_kernelPKhiPhiiiPKf_param_3];
	ld.param.u32 	%r5, [_Z31nppiColorTwist32f_8u_C3R_kernelPKhiPhiiiPKf_param_4];
	ld.param.u32 	%r6, [_Z31nppiColorTwist32f_8u_C3R_kernelPKhiPhiiiPKf_param_5];
	ld.param.u64 	%rd3, [_Z31nppiColorTwist32f_8u_C3R_kernelPKhiPhiiiPKf_param_6];
	mov.u32 	%r8, %ctaid.x;
	mov.u32 	%r9, %ntid.x;
	mov.u32 	%r10, %tid.x;
	mad.lo.s32 	%r1, %r8, %r9, %r10;
	mov.u32 	%r11, %ctaid.y;
	mov.u32 	%r12, %ntid.y;
	mov.u32 	%r13, %tid.y;
	mad.lo.s32 	%r14, %r11, %r12, %r13;
	setp.ge.s32 	%p1, %r1, %r5;
	setp.ge.s32 	%p2, %r14, %r6;
	or.pred  	%p3, %p1, %p2;
	@%p3 bra 	$L__BB0_2;
	cvta.to.global.u64 	%rd4, %rd1;
	cvta.to.global.u64 	%rd5, %rd3;
	cvta.to.global.u64 	%rd6, %rd2;
	mul.lo.s32 	%r15, %r3, %r14;
	cvt.s64.s32 	%rd7, %r15;
	mul.lo.s32 	%r16, %r4, %r14;
	cvt.s64.s32 	%rd8, %r16;
	mul.lo.s32 	%r17, %r1, 3;
	cvt.s64.s32 	%rd9, %r17;
	add.s64 	%rd10, %rd7, %rd9;
	add.s64 	%rd11, %rd4, %rd10;
	ld.global.u8 	%rs1, [%rd11];
	cvt.rn.f32.u16 	%f1, %rs1;
	ld.global.u8 	%rs2, [%rd11+1];
	cvt.rn.f32.u16 	%f2, %rs2;
	ld.global.u8 	%rs3, [%rd11+2];
	cvt.rn.f32.u16 	%f3, %rs3;
	ld.global.f32 	%f4, [%rd5];
	ld.global.f32 	%f5, [%rd5+4];
	mul.f32 	%f6, %f5, %f2;
	fma.rn.f32 	%f7, %f4, %f1, %f6;
	ld.global.f32 	%f8, [%rd5+8];
	fma.rn.f32 	%f9, %f8, %f3, %f7;
	ld.global.f32 	%f10, [%rd5+12];
	add.f32 	%f11, %f10, %f9;
	ld.global.f32 	%f12, [%rd5+16];
	ld.global.f32 	%f13, [%rd5+20];
	mul.f32 	%f14, %f13, %f2;
	fma.rn.f32 	%f15, %f12, %f1, %f14;
	ld.global.f32 	%f16, [%rd5+24];
	fma.rn.f32 	%f17, %f16, %f3, %f15;
	ld.global.f32 	%f18, [%rd5+28];
	add.f32 	%f19, %f18, %f17;
	ld.global.f32 	%f20, [%rd5+32];
	ld.global.f32 	%f21, [%rd5+36];
	mul.f32 	%f22, %f21, %f2;
	fma.rn.f32 	%f23, %f20, %f1, %f22;
	ld.global.f32 	%f24, [%rd5+40];
	fma.rn.f32 	%f25, %f24, %f3, %f23;
	ld.global.f32 	%f26, [%rd5+44];
	add.f32 	%f27, %f26, %f25;
	add.f32 	%f28, %f11, 0f3F000000;
	min.f32 	%f29, %f28, 0f437F0000;
	max.f32 	%f30, %f29, 0f00000000;
	cvt.rzi.u32.f32 	%r18, %f30;
	add.s64 	%rd12, %rd8, %rd9;
	add.s64 	%rd13, %rd6, %rd12;
	st.global.u8 	[%rd13], %r18;
	add.f32 	%f31, %f19, 0f3F000000;
	min.f32 	%f32, %f31, 0f437F0000;
	max.f32 	%f33, %f32, 0f00000000;
	cvt.rzi.u32.f32 	%r19, %f33;
	st.global.u8 	[%rd13+1], %r19;
	add.f32 	%f34, %f27, 0f3F000000;
	min.f32 	%f35, %f34, 0f437F0000;
	max.f32 	%f36, %f35, 0f00000000;
	cvt.rzi.u32.f32 	%r20, %f36;
	st.global.u8 	[%rd13+2], %r20;
$L__BB0_2:
	ret;

}
	// .globl	_Z31nppiColorTwist32f_8u_C4R_kernelPKhiPhiiiPKf
.visible .entry _Z31nppiColorTwist32f_8u_C4R_kernelPKhiPhiiiPKf(
	.param .u64 .ptr .align 1 _Z31nppiColorTwist32f_8u_C4R_kernelPKhiPhiiiPKf_param_0,
	.param .u32 _Z31nppiColorTwist32f_8u_C4R_kernelPKhiPhiiiPKf_param_1,
	.param .u64 .ptr .align 1 _Z31nppiColorTwist32f_8u_C4R_kernelPKhiPhiiiPKf_param_2,
	.param .u32 _Z31nppiColorTwist32f_8u_C4R_kernelPKhiPhiiiPKf_param_3,
	.param .u32 _Z31nppiColorTwist32f_8u_C4R_kernelPKhiPhiiiPKf_param_4,
	.param .u32 _Z31nppiColorTwist32f_8u_C4R_kernelPKhiPhiiiPKf_param_5,
	.param .u64 .ptr .align 1 _Z31nppiColorTwist32f_8u_C4R_kernelPKhiPhiiiPKf_param_6
)
{
	.reg .pred 	%p<4>;
	.reg .b16 	%rs<5>;
	.reg .b32 	%r<21>;
	.reg .b32 	%f<37>;
	.reg .b64 	%rd<14>;

	ld.param.u64 	%rd1, [_Z31nppiColorTwist32f_8u_C4R_kernelPKhiPhiiiPKf_param_0];
	ld.param.u32 	%r3, [_Z31nppiColorTwist32f_8u_C4R_kernelPKhiPhiiiPKf_param_1];
	ld.param.u64 	%rd2, [_Z31nppiColorTwist32f_8u_C4R_kernelPKhiPhiiiPKf_param_2];
	ld.param.u32 	%r4, [_Z31nppiColorTwist32f_8u_C4R_kernelPKhiPhiiiPKf_param_3];
	ld.param.u32 	%r5, [_Z31nppiColorTwist32f_8u_C4R_kernelPKhiPhiiiPKf_param_4];
	ld.param.u32 	%r6, [_Z31nppiColorTwist32f_8u_C4R_kernelPKhiPhiiiPKf_param_5];
	ld.param.u64 	%rd3, [_Z31nppiColorTwist32f_8u_C4R_kernelPKhiPhiiiPKf_param_6];
	mov.u32 	%r8, %ctaid.x;
	mov.u32 	%r9, %ntid.x;
	mov.u32 	%r10, %tid.x;
	mad.lo.s32 	%r1, %r8, %r9, %r10;
	mov.u32 	%r11, %ctaid.y;
	mov.u32 	%r12, %ntid.y;
	mov.u32 	%r13, %tid.y;
	mad.lo.s32 	%r14, %r11, %r12, %r13;
	setp.ge.s32 	%p1, %r1, %r5;
	setp.ge.s32 	%p2, %r14, %r6;
	or.pred  	%p3, %p1, %p2;
	@%p3 bra 	$L__BB1_2;
	cvta.to.global.u64 	%rd4, %rd1;
	cvta.to.global.u64 	%rd5, %rd3;
	cvta.to.global.u64 	%rd6, %rd2;
	mul.lo.s32 	%r15, %r3, %r14;
	cvt.s64.s32 	%rd7, %r15;
	mul.lo.s32 	%r16, %r4, %r14;
	cvt.s64.s32 	%rd8, %r16;
	shl.b32 	%r17, %r1, 2;
	cvt.s64.s32 	%rd9, %r17;
	add.s64 	%rd10, %rd7, %rd9;
	add.s64 	%rd11, %rd4, %rd10;
	ld.global.u8 	%rs1, [%rd11];
	cvt.rn.f32.u16 	%f1, %rs1;
	ld.global.u8 	%rs2, [%rd11+1];
	cvt.rn.f32.u16 	%f2, %rs2;
	ld.global.u8 	%rs3, [%rd11+2];
	cvt.rn.f32.u16 	%f3, %rs3;
	ld.global.u8 	%rs4, [%rd11+3];
	ld.global.f32 	%f4, [%rd5];
	ld.global.f32 	%f5, [%rd5+4];
	mul.f32 	%f6, %f5, %f2;
	fma.rn.f32 	%f7, %f4, %f1, %f6;
	ld.global.f32 	%f8, [%rd5+8];
	fma.rn.f32 	%f9, %f8, %f3, %f7;
	ld.global.f32 	%f10, [%rd5+12];
	add.f32 	%f11, %f10, %f9;
	ld.global.f32 	%f12, [%rd5+16];
	ld.global.f32 	%f13, [%rd5+20];
	mul.f32 	%f14, %f13, %f2;
	fma.rn.f32 	%f15, %f12, %f1, %f14;
	ld.global.f32 	%f16, [%rd5+24];
	fma.rn.f32 	%f17, %f16, %f3, %f15;
	ld.global.f32 	%f18, [%rd5+28];
	add.f32 	%f19, %f18, %f17;
	ld.global.f32 	%f20, [%rd5+32];
	ld.global.f32 	%f21, [%rd5+36];
	mul.f32 	%f22, %f21, %f2;
	fma.rn.f32 	%f23, %f20, %f1, %f22;
	ld.global.f32 	%f24, [%rd5+40];
	fma.rn.f32 	%f25, %f24, %f3, %f23;
	ld.global.f32 	%f26, [%rd5+44];
	add.f32 	%f27, %f26, %f25;
	add.f32 	%f28, %f11, 0f3F000000;
	min.f32 	%f29, %f28, 0f437F0000;
	max.f32 	%f30, %f29, 0f00000000;
	cvt.rzi.u32.f32 	%r18, %f30;
	add.s64 	%rd12, %rd8, %rd9;
	add.s64 	%rd13, %rd6, %rd12;
	st.global.u8 	[%rd13], %r18;
	add.f32 	%f31, %f19, 0f3F000000;
	min.f32 	%f32, %f31, 0f437F0000;
	max.f32 	%f33, %f32, 0f00000000;
	cvt.rzi.u32.f32 	%r19, %f33;
	st.global.u8 	[%rd13+1], %r19;
	add.f32 	%f34, %f27, 0f3F000000;
	min.f32 	%f35, %f34, 0f437F0000;
	max.f32 	%f36, %f35, 0f00000000;
	cvt.rzi.u32.f32 	%r20, %f36;
	st.global.u8 	[%rd13+2], %r20;
	st.global.u8 	[%rd13+3], %rs4;
$L__BB1_2:
	ret;

}
	// .globl	_Z32nppiColorTwist32f_8u_AC4R_kernelPKhiPhiiiPKf
.visible .entry _Z32nppiColorTwist32f_8u_AC4R_kernelPKhiPhiiiPKf(
	.param .u64 .ptr .align 1 _Z32nppiColorTwist32f_8u_AC4R_kernelPKhiPhiiiPKf_param_0,
	.param .u32 _Z32nppiColorTwist32f_8u_AC4R_kernelPKhiPhiiiPKf_param_1,
	.param .u64 .ptr .align 1 _Z32nppiColorTwist32f_8u_AC4R_kernelPKhiPhiiiPKf_param_2,
	.param .u32 _Z32nppiColorTwist32f_8u_AC4R_kernelPKhiPhiiiPKf_param_3,
	.param .u32 _Z32nppiColorTwist32f_8u_AC4R_kernelPKhiPhiiiPKf_param_4,
	.param .u32 _Z32nppiColorTwist32f_8u_AC4R_kernelPKhiPhiiiPKf_param_5,
	.param .u64 .ptr .align 1 _Z32nppiColorTwist32f_8u_AC4R_kernelPKhiPhiiiPKf_param_6
)
{
	.reg .pred 	%p<4>;
	.reg .b16 	%rs<5>;
	.reg .b32 	%r<21>;
	.reg .b32 	%f<37>;
	.reg .b64 	%rd<14>;

	ld.param.u64 	%rd1, [_Z32nppiColorTwist32f_8u_AC4R_kernelPKhiPhiiiPKf_param_0];
	ld.param.u32 	%r3, [_Z32nppiColorTwist32f_8u_AC4R_kernelPKhiPhiiiPKf_param_1];
	ld.param.u64 	%rd2, [_Z32nppiColorTwist32f_8u_AC4R_kernelPKhiPhiiiPKf_param_2];
	ld.param.u32 	%r4, [_Z32nppiColorTwist32f_8u_AC4R_kernelPKhiPhiiiPKf_param_3];
	ld.param.u32 	%r5, [_Z32nppiColorTwist32f_8u_AC4R_kernelPKhiPhiiiPKf_param_4];
	ld.param.u32 	%r6, [_Z32nppiColorTwist32f_8u_AC4R_kernelPKhiPhiiiPKf_param_5];
	ld.param.u64 	%rd3, [_Z32nppiColorTwist32f_8u_AC4R_kernelPKhiPhiiiPKf_param_6];
	mov.u32 	%r8, %ctaid.x;
	mov.u32 	%r9, %ntid.x;
	mov.u32 	%r10, %tid.x;
	mad.lo.s32 	%r1, %r8, %r9, %r10;
	mov.u32 	%r11, %ctaid.y;
	mov.u32 	%r12, %ntid.y;
	mov.u32 	%r13, %tid.y;
	mad.lo.s32 	%r14, %r11, %r12, %r13;
	setp.ge.s32 	%p1, %r1, %r5;
	setp.ge.s32 	%p2, %r14, %r6;
	or.pred  	%p3, %p1, %p2;
	@%p3 bra 	$L__BB2_2;
	cvta.to.global.u64 	%rd4, %rd1;
	cvta.to.global.u64 	%rd5, %rd3;
	cvta.to.global.u64 	%rd6, %rd2;
	mul.lo.s32 	%r15, %r3, %r14;
	cvt.s64.s32 	%rd7, %r15;
	mul.lo.s32 	%r16, %r4, %r14;
	cvt.s64.s32 	%rd8, %r16;
	shl.b32 	%r17, %r1, 2;
	cvt.s64.s32 	%rd9, %r17;
	add.s64 	%rd10, %rd7, %rd9;
	add.s64 	%rd11, %rd4, %rd10;
	ld.global.u8 	%rs1, [%rd11];
	cvt.rn.f32.u16 	%f1, %rs1;
	ld.global.u8 	%rs2, [%rd11+1];
	cvt.rn.f32.u16 	%f2, %rs2;
	ld.global.u8 	%rs3, [%rd11+2];
	cvt.rn.f32.u16 	%f3, %rs3;
	ld.global.f32 	%f4, [%rd5];
	ld.global.f32 	%f5, [%rd5+4];
	mul.f32 	%f6, %f5, %f2;
	fma.rn.f32 	%f7, %f4, %f1, %f6;
	ld.global.f32 	%f8, [%rd5+8];
	fma.rn.f32 	%f9, %f8, %f3, %f7;
	ld.global.f32 	%f10, [%rd5+12];
	add.f32 	%f11, %f10, %f9;
	ld.global.f32 	%f12, [%rd5+16];
	ld.global.f32 	%f13, [%rd5+20];
	mul.f32 	%f14, %f13, %f2;
	fma.rn.f32 	%f15, %f12, %f1, %f14;
	ld.global.f32 	%f16, [%rd5+24];
	fma.rn.f32 	%f17, %f16, %f3, %f15;
	ld.global.f32 	%f18, [%rd5+28];
	add.f32 	%f19, %f18, %f17;
	ld.global.f32 	%f20, [%rd5+32];
	ld.global.f32 	%f21, [%rd5+36];
	mul.f32 	%f22, %f21, %f2;
	fma.rn.f32 	%f23, %f20, %f1, %f22;
	ld.global.f32 	%f24, [%rd5+40];
	fma.rn.f32 	%f25, %f24, %f3, %f23;
	ld.global.f32 	%f26, [%rd5+44];
	add.f32 	%f27, %f26, %f25;
	add.f32 	%f28, %f11, 0f3F000000;
	min.f32 	%f29, %f28, 0f437F0000;
	max.f32 	%f30, %f29, 0f00000000;
	cvt.rzi.u32.f32 	%r18, %f30;
	add.s64 	%rd12, %rd8, %rd9;
	add.s64 	%rd13, %rd6, %rd12;
	st.global.u8 	[%rd13], %r18;
	add.f32 	%f31, %f19, 0f3F000000;
	min.f32 	%f32, %f31, 0f437F0000;
	max.f32 	%f33, %f32, 0f00000000;
	cvt.rzi.u32.f32 	%r19, %f33;
	st.global.u8 	[%rd13+1], %r19;
	add.f32 	%f34, %f27, 0f3F000000;
	min.f32 	%f35, %f34, 0f437F0000;
	max.f32 	%f36, %f35, 0f00000000;
	cvt.rzi.u32.f32 	%r20, %f36;
	st.global.u8 	[%rd13+2], %r20;
	mov.b16 	%rs4, 0;
	st.global.u8 	[%rd13+3], %rs4;
$L__BB2_2:
	ret;

}
	// .globl	_Z31nppiColorTwist32f_8u_C2R_kernelPKhiPhiiiPKf
.visible .entry _Z31nppiColorTwist32f_8u_C2R_kernelPKhiPhiiiPKf(
	.param .u64 .ptr .align 1 _Z31nppiColorTwist32f_8u_C2R_kernelPKhiPhiiiPKf_param_0,
	.param .u32 _Z31nppiColorTwist32f_8u_C2R_kernelPKhiPhiiiPKf_param_1,
	.param .u64 .ptr .align 1 _Z31nppiColorTwist32f_8u_C2R_kernelPKhiPhiiiPKf_param_2,
	.param .u32 _Z31nppiColorTwist32f_8u_C2R_kernelPKhiPhiiiPKf_param_3,
	.param .u32 _Z31nppiColorTwist32f_8u_C2R_kernelPKhiPhiiiPKf_param_4,
	.param .u32 _Z31nppiColorTwist32f_8u_C2R_kernelPKhiPhiiiPKf_param_5,
	.param .u64 .ptr .align 1 _Z31nppiColorTwist32f_8u_C2R_kernelPKhiPhiiiPKf_param_6
)
{
	.reg .pred 	%p<4>;
	.reg .b16 	%rs<3>;
	.reg .b32 	%r<20>;
	.reg .b32 	%f<25>;
	.reg .b64 	%rd<14>;

	ld.param.u64 	%rd1, [_Z31nppiColorTwist32f_8u_C2R_kernelPKhiPhiiiPKf_param_0];
	ld.param.u32 	%r3, [_Z31nppiColorTwist32f_8u_C2R_kernelPKhiPhiiiPKf_param_1];
	ld.param.u64 	%rd2, [_Z31nppiColorTwist32f_8u_C2R_kernelPKhiPhiiiPKf_param_2];
	ld.param.u32 	%r4, [_Z31nppiColorTwist32f_8u_C2R_kernelPKhiPhiiiPKf_param_3];
	ld.param.u32 	%r5, [_Z31nppiColorTwist32f_8u_C2R_kernelPKhiPhiiiPKf_param_4];
	ld.param.u32 	%r6, [_Z31nppiColorTwist32f_8u_C2R_kernelPKhiPhiiiPKf_param_5];
	ld.param.u64 	%rd3, [_Z31nppiColorTwist32f_8u_C2R_kernelPKhiPhiiiPKf_param_6];
	mov.u32 	%r8, %ctaid.x;
	mov.u32 	%r9, %ntid.x;
	mov.u32 	%r10, %tid.x;
	mad.lo.s32 	%r1, %r8, %r9, %r10;
	mov.u32 	%r11, %ctaid.y;
	mov.u32 	%r12, %ntid.y;
	mov.u32 	%r13, %tid.y;
	mad.lo.s32 	%r14, %r11, %r12, %r13;
	setp.ge.s32 	%p1, %r1, %r5;
	setp.ge.s32 	%p2, %r14, %r6;
	or.pred  	%p3, %p1, %p2;
	@%p3 bra 	$L__BB3_2;
	cvta.to.global.u64 	%rd4, %rd1;
	cvta.to.global.u64 	%rd5, %rd3;
	cvta.to.global.u64 	%rd6, %rd2;
	mul.lo.s32 	%r15, %r3, %r14;
	cvt.s64.s32 	%rd7, %r15;
	mul.lo.s32 	%r16, %r4, %r14;
	cvt.s64.s32 	%rd8, %r16;
	shl.b32 	%r17, %r1, 1;
	cvt.s64.s32 	%rd9, %r17;
	add.s64 	%rd10, %rd7, %rd9;
	add.s64 	%rd11, %rd4, %rd10;
	ld.global.u8 	%rs1, [%rd11];
	cvt.rn.f32.u16 	%f1, %rs1;
	ld.global.u8 	%rs2, [%rd11+1];
	cvt.rn.f32.u16 	%f2, %rs2;
	ld.global.f32 	%f3, [%rd5];
	ld.global.f32 	%f4, [%rd5+4];
	mul.f32 	%f5, %f4, %f2;
	fma.rn.f32 	%f6, %f3, %f1, %f5;
	ld.global.f32 	%f7, [%rd5+8];
	fma.rn.f32 	%f8, %f7, 0f00000000, %f6;
	ld.global.f32 	%f9, [%rd5+12];
	add.f32 	%f10, %f9, %f8;
	ld.global.f32 	%f11, [%rd5+16];
	ld.global.f32 	%f12, [%rd5+20];
	mul.f32 	%f13, %f12, %f2;
	fma.rn.f32 	%f14, %f11, %f1, %f13;
	ld.global.f32 	%f15, [%rd5+24];
	fma.rn.f32 	%f16, %f15, 0f00000000, %f14;
	ld.global.f32 	%f17, [%rd5+28];
	add.f32 	%f18, %f17, %f16;
	add.f32 	%f19, %f10, 0f3F000000;
	min.f32 	%f20, %f19, 0f437F0000;
	max.f32 	%f21, %f20, 0f00000000;
	cvt.rzi.u32.f32 	%r18, %f21;
	add.s64 	%rd12, %rd8, %rd9;
	add.s64 	%rd13, %rd6, %rd12;
	st.global.u8 	[%rd13], %r18;
	add.f32 	%f22, %f18, 0f3F000000;
	min.f32 	%f23, %f22, 0f437F0000;
	max.f32 	%f24, %f23, 0f00000000;
	cvt.rzi.u32.f32 	%r19, %f24;
	st.global.u8 	[%rd13+1], %r19;
$L__BB3_2:
	ret;

}
	// .globl	_Z32nppiColorTwist32f_16u_C3R_kernelPKtiPtiiiPKf
.visible .entry _Z32nppiColorTwist32f_16u_C3R_kernelPKtiPtiiiPKf(
	.param .u64 .ptr .align 1 _Z32nppiColorTwist32f_16u_C3R_kernelPKtiPtiiiPKf_param_0,
	.param .u32 _Z32nppiColorTwist32f_16u_C3R_kernelPKtiPtiiiPKf_param_1,
	.param .u64 .ptr .align 1 _Z32nppiColorTwist32f_16u_C3R_kernelPKtiPtiiiPKf_param_2,
	.param .u32 _Z32nppiColorTwist32f_16u_C3R_kernelPKtiPtiiiPKf_param_3,
	.param .u32 _Z32nppiColorTwist32f_16u_C3R_kernelPKtiPtiiiPKf_param_4,
	.param .u32 _Z32nppiColorTwist32f_16u_C3R_kernelPKtiPtiiiPKf_param_5,
	.param .u64 .ptr .align 1 _Z32nppiColorTwist32f_16u_C3R_kernelPKtiPtiiiPKf_param_6
)
{
	.reg .pred 	%p<10>;
	.reg .b16 	%rs<4>;
	.reg .b32 	%r<21>;
	.reg .b32 	%f<37>;
	.reg .b64 	%rd<14>;

	ld.param.u64 	%rd1, [_Z32nppiColorTwist32f_16u_C3R_kernelPKtiPtiiiPKf_param_0];
	ld.param.u32 	%r3, [_Z32nppiColorTwist32f_16u_C3R_kernelPKtiPtiiiPKf_param_1];
	ld.param.u64 	%rd2, [_Z32nppiColorTwist32f_16u_C3R_kernelPKtiPtiiiPKf_param_2];
	ld.param.u32 	%r4, [_Z32nppiColorTwist32f_16u_C3R_kernelPKtiPtiiiPKf_param_3];
	ld.param.u32 	%r5, [_Z32nppiColorTwist32f_16u_C3R_kernelPKtiPtiiiPKf_param_4];
	ld.param.u32 	%r6, [_Z32nppiColorTwist32f_16u_C3R_kernelPKtiPtiiiPKf_param_5];
	ld.param.u64 	%rd3, [_Z32nppiColorTwist32f_16u_C3R_kernelPKtiPtiiiPKf_param_6];
	mov.u32 	%r8, %ctaid.x;
	mov.u32 	%r9, %ntid.x;
	mov.u32 	%r10, %tid.x;
	mad.lo.s32 	%r1, %r8, %r9, %r10;
	mov.u32 	%r11, %ctaid.y;
	mov.u32 	%r12, %ntid.y;
	mov.u32 	%r13, %tid.y;
	mad.lo.s32 	%r14, %r11, %r12, %r13;
	setp.ge.s32 	%p1, %r1, %r5;
	setp.ge.s32 	%p2, %r14, %r6;
	or.pred  	%p3, %p1, %p2;
	@%p3 bra 	$L__BB4_2;
	cvta.to.global.u64 	%rd4, %rd1;
	cvta.to.global.u64 	%rd5, %rd3;
	cvta.to.global.u64 	%rd6, %rd2;
	mul.lo.s32 	%r15, %r3, %r14;
	cvt.s64.s32 	%rd7, %r15;
	add.s64 	%rd8, %rd4, %rd7;
	mul.lo.s32 	%r16, %r4, %r14;
	cvt.s64.s32 	%rd9, %r16;
	add.s64 	%rd10, %rd6, %rd9;
	mul.lo.s32 	%r17, %r1, 3;
	mul.wide.s32 	%rd11, %r17, 2;
	add.s64 	%rd12, %rd8, %rd11;
	ld.global.u16 	%rs1, [%rd12];
	cvt.rn.f32.u16 	%f1, %rs1;
	ld.global.u16 	%rs2, [%rd12+2];
	cvt.rn.f32.u16 	%f2, %rs2;
	ld.global.u16 	%rs3, [%rd12+4];
	cvt.rn.f32.u16 	%f3, %rs3;
	ld.global.f32 	%f4, [%rd5];
	ld.global.f32 	%f5, [%rd5+4];
	mul.f32 	%f6, %f5, %f2;
	fma.rn.f32 	%f7, %f4, %f1, %f6;
	ld.global.f32 	%f8, [%rd5+8];
	fma.rn.f32 	%f9, %f8, %f3, %f7;
	ld.global.f32 	%f10, [%rd5+12];
	add.f32 	%f11, %f10, %f9;
	ld.global.f32 	%f12, [%rd5+16];
	ld.global.f32 	%f13, [%rd5+20];
	mul.f32 	%f14, %f13, %f2;
	fma.rn.f32 	%f15, %f12, %f1, %f14;
	ld.global.f32 	%f16, [%rd5+24];
	fma.rn.f32 	%f17, %f16, %f3, %f15;
	ld.global.f32 	%f18, [%rd5+28];
	add.f32 	%f19, %f18, %f17;
	ld.global.f32 	%f20, [%rd5+32];
	ld.global.f32 	%f21, [%rd5+36];
	mul.f32 	%f22, %f21, %f2;
	fma.rn.f32 	%f23, %f20, %f1, %f22;
	ld.global.f32 	%f24, [%rd5+40];
	fma.rn.f32 	%f25, %f24, %f3, %f23;
	ld.global.f32 	%f26, [%rd5+44];
	add.f32 	%f27, %f26, %f25;
	setp.lt.f32 	%p4, %f11, 0f00000000;
	setp.gt.f32 	%p5, %f11, 0f477FFF00;
	selp.f32 	%f28, 0f477FFF00, %f11, %p5;
	add.f32 	%f29, %f28, 0f3F000000;
	selp.f32 	%f30, 0f3F000000, %f29, %p4;
	cvt.rzi.u32.f32 	%r18, %f30;
	add.s64 	%rd13, %rd10, %rd11;
	st.global.u16 	[%rd13], %r18;
	setp.lt.f32 	%p6, %f19, 0f00000000;
	setp.gt.f32 	%p7, %f19, 0f477FFF00;
	selp.f32 	%f31, 0f477FFF00, %f19, %p7;
	add.f32 	%f32, %f31, 0f3F000000;
	selp.f32 	%f33, 0f3F000000, %f32, %p6;
	cvt.rzi.u32.f32 	%r19, %f33;
	st.global.u16 	[%rd13+2], %r19;
	setp.lt.f32 	%p8, %f27, 0f00000000;
	setp.gt.f32 	%p9, %f27, 0f477FFF00;
	selp.f32 	%f34, 0f477FFF00, %f27, %p9;
	add.f32 	%f35, %f34, 0f3F000000;
	selp.f32 	%f36, 0f3F000000, %f35, %p8;
	cvt.rzi.u32.f32 	%r20, %f36;
	st.global.u16 	[%rd13+4], %r20;
$L__BB4_2:
	ret;

}
	// .globl	_Z33nppiColorTwist32f_16u_AC4R_kernelPKtiPtiiiPKf
.visible .entry _Z33nppiColorTwist32f_16u_AC4R_kernelPKtiPtiiiPKf(
	.param .u64 .ptr .align 1 _Z33nppiColorTwist32f_16u_AC4R_kernelPKtiPtiiiPKf_param_0,
	.param .u32 _Z33nppiColorTwist32f_16u_AC4R_kernelPKtiPtiiiPKf_param_1,
	.param .u64 .ptr .align 1 _Z33nppiColorTwist32f_16u_AC4R_kernelPKtiPtiiiPKf_param_2,
	.param .u32 _Z33nppiColorTwist32f_16u_AC4R_kernelPKtiPtiiiPKf_param_3,
	.param .u32 _Z33nppiColorTwist32f_16u_AC4R_kernelPKtiPtiiiPKf_param_4,
	.param .u32 _Z33nppiColorTwist32f_16u_AC4R_kernelPKtiPtiiiPKf_param_5,
	.param .u64 .ptr .align 1 _Z33nppiColorTwist32f_16u_AC4R_kernelPKtiPtiiiPKf_param_6
)
{
	.reg .pred 	%p<10>;
	.reg .b16 	%rs<5>;
	.reg .b32 	%r<21>;
	.reg .b32 	%f<37>;
	.reg .b64 	%rd<14>;

	ld.param.u64 	%rd1, [_Z33nppiColorTwist32f_16u_AC4R_kernelPKtiPtiiiPKf_param_0];
	ld.param.u32 	%r3, [_Z33nppiColorTwist32f_16u_AC4R_kernelPKtiPtiiiPKf_param_1];
	ld.param.u64 	%rd2, [_Z33nppiColorTwist32f_16u_AC4R_kernelPKtiPtiiiPKf_param_2];
	ld.param.u32 	%r4, [_Z33nppiColorTwist32f_16u_AC4R_kernelPKtiPtiiiPKf_param_3];
	ld.param.u32 	%r5, [_Z33nppiColorTwist32f_16u_AC4R_kernelPKtiPtiiiPKf_param_4];
	ld.param.u32 	%r6, [_Z33nppiColorTwist32f_16u_AC4R_kernelPKtiPtiiiPKf_param_5];
	ld.param.u64 	%rd3, [_Z33nppiColorTwist32f_16u_AC4R_kernelPKtiPtiiiPKf_param_6];
	mov.u32 	%r8, %ctaid.x;
	mov.u32 	%r9, %ntid.x;
	mov.u32 	%r10, %tid.x;
	mad.lo.s32 	%r1, %r8, %r9, %r10;
	mov.u32 	%r11, %ctaid.y;
	mov.u32 	%r12, %ntid.y;
	mov.u32 	%r13, %tid.y;
	mad.lo.s32 	%r14, %r11, %r12, %r13;
	setp.ge.s32 	%p1, %r1, %r5;
	setp.ge.s32 	%p2, %r14, %r6;
	or.pred  	%p3, %p1, %p2;
	@%p3 bra 	$L__BB5_2;
	cvta.to.global.u64 	%rd4, %rd1;
	cvta.to.global.u64 	%rd5, %rd3;
	cvta.to.global.u64 	%rd6, %rd2;
	mul.lo.s32 	%r15, %r3, %r14;
	cvt.s64.s32 	%rd7, %r15;
	add.s64 	%rd8, %rd4, %rd7;
	mul.lo.s32 	%r16, %r4, %r14;
	cvt.s64.s32 	%rd9, %r16;
	add.s64 	%rd10, %rd6, %rd9;
	shl.b32 	%r17, %r1, 2;
	mul.wide.s32 	%rd11, %r17, 2;
	add.s64 	%rd12, %rd8, %rd11;
	ld.global.u16 	%rs1, [%rd12];
	cvt.rn.f32.u16 	%f1, %rs1;
	ld.global.u16 	%rs2, [%rd12+2];
	cvt.rn.f32.u16 	%f2, %rs2;
	ld.global.u16 	%rs3, [%rd12+4];
	cvt.rn.f32.u16 	%f3, %rs3;
	ld.global.f32 	%f4, [%rd5];
	ld.global.f32 	%f5, [%rd5+4];
	mul.f32 	%f6, %f5, %f2;
	fma.rn.f32 	%f7, %f4, %f1, %f6;
	ld.global.f32 	%f8, [%rd5+8];
	fma.rn.f32 	%f9, %f8, %f3, %f7;
	ld.global.f32 	%f10, [%rd5+12];
	add.f32 	%f11, %f10, %f9;
	ld.global.f32 	%f12, [%rd5+16];
	ld.global.f32 	%f13, [%rd5+20];
	mul.f32 	%f14, %f13, %f2;
	fma.rn.f32 	%f15, %f12, %f1, %f14;
	ld.global.f32 	%f16, [%rd5+24];
	fma.rn.f32 	%f17, %f16, %f3, %f15;
	ld.global.f32 	%f18, [%rd5+28];
	add.f32 	%f19, %f18, %f17;
	ld.global.f32 	%f20, [%rd5+32];
	ld.global.f32 	%f21, [%rd5+36];
	mul.f32 	%f22, %f21, %f2;
	fma.rn.f32 	%f23, %f20, %f1, %f22;
	ld.global.f32 	%f24, [%rd5+40];
	fma.rn.f32 	%f25, %f24, %f3, %f23;
	ld.global.f32 	%f26, [%rd5+44];
	add.f32 	%f27, %f26, %f25;
	setp.lt.f32 	%p4, %f11, 0f00000000;
	setp.gt.f32 	%p5, %f11, 0f477FFF00;
	selp.f32 	%f28, 0f477FFF00, %f11, %p5;
	add.f32 	%f29, %f28, 0f3F000000;
	selp.f32 	%f30, 0f3F000000, %f29, %p4;
	cvt.rzi.u32.f32 	%r18, %f30;
	add.s64 	%rd13, %rd10, %rd11;
	st.global.u16 	[%rd13], %r18;
	setp.lt.f32 	%p6, %f19, 0f00000000;
	setp.gt.f32 	%p7, %f19, 0f477FFF00;
	selp.f32 	%f31, 0f477FFF00, %f19, %p7;
	add.f32 	%f32, %f31, 0f3F000000;
	selp.f32 	%f33, 0f3F000000, %f32, %p6;
	cvt.rzi.u32.f32 	%r19, %f33;
	st.global.u16 	[%rd13+2], %r19;
	setp.lt.f32 	%p8, %f27, 0f00000000;
	setp.gt.f32 	%p9, %f27, 0f477FFF00;
	selp.f32 	%f34, 0f477FFF00, %f27, %p9;
	add.f32 	%f35, %f34, 0f3F000000;
	selp.f32 	%f36, 0f3F000000, %f35, %p8;
	cvt.rzi.u32.f32 	%r20, %f36;
	st.global.u16 	[%rd13+4], %r20;
	mov.b16 	%rs4, 0;
	st.global.u16 	[%rd13+6], %rs4;
$L__BB5_2:
	ret;

}
	// .globl	_Z32nppiColorTwist32f_16u_C2R_kernelPKtiPtiiiPKf
.visible .entry _Z32nppiColorTwist32f_16u_C2R_kernelPKtiPtiiiPKf(
	.param .u64 .ptr .align 1 _Z32nppiColorTwist32f_16u_C2R_kernelPKtiPtiiiPKf_param_0,
	.param .u32 _Z32nppiColorTwist32f_16u_C2R_kernelPKtiPtiiiPKf_param_1,
	.param .u64 .ptr .align 1 _Z32nppiColorTwist32f_16u_C2R_kernelPKtiPtiiiPKf_param_2,
	.param .u32 _Z32nppiColorTwist32f_16u_C2R_kernelPKtiPtiiiPKf_param_3,
	.param .u32 _Z32nppiColorTwist32f_16u_C2R_kernelPKtiPtiiiPKf_param_4,
	.param .u32 _Z32nppiColorTwist32f_16u_C2R_kernelPKtiPtiiiPKf_param_5,
	.param .u64 .ptr .align 1 _Z32nppiColorTwist32f_16u_C2R_kernelPKtiPtiiiPKf_param_6
)
{
	.reg .pred 	%p<8>;
	.reg .b16 	%rs<3>;
	.reg .b32 	%r<20>;
	.reg .b32 	%f<25>;
	.reg .b64 	%rd<14>;

	ld.param.u64 	%rd1, [_Z32nppiColorTwist32f_16u_C2R_kernelPKtiPtiiiPKf_param_0];
	ld.param.u32 	%r3, [_Z32nppiColorTwist32f_16u_C2R_kernelPKtiPtiiiPKf_param_1];
	ld.param.u64 	%rd2, [_Z32nppiColorTwist32f_16u_C2R_kernelPKtiPtiiiPKf_param_2];
	ld.param.u32 	%r4, [_Z32nppiColorTwist32f_16u_C2R_kernelPKtiPtiiiPKf_param_3];
	ld.param.u32 	%r5, [_Z32nppiColorTwist32f_16u_C2R_kernelPKtiPtiiiPKf_param_4];
	ld.param.u32 	%r6, [_Z32nppiColorTwist32f_16u_C2R_kernelPKtiPtiiiPKf_param_5];
	ld.param.u64 	%rd3, [_Z32nppiColorTwist32f_16u_C2R_kernelPKtiPtiiiPKf_param_6];
	mov.u32 	%r8, %ctaid.x;
	mov.u32 	%r9, %ntid.x;
	mov.u32 	%r10, %tid.x;
	mad.lo.s32 	%r1, %r8, %r9, %r10;
	mov.u32 	%r11, %ctaid.y;
	mov.u32 	%r12, %ntid.y;
	mov.u32 	%r13, %tid.y;
	mad.lo.s32 	%r14, %r11, %r12, %r13;
	setp.ge.s32 	%p1, %r1, %r5;
	setp.ge.s32 	%p2, %r14, %r6;
	or.pred  	%p3, %p1, %p2;
	@%p3 bra 	$L__BB6_2;
	cvta.to.global.u64 	%rd4, %rd1;
	cvta.to.global.u64 	%rd5, %rd3;
	cvta.to.global.u64 	%rd6, %rd2;
	mul.lo.s32 	%r15, %r3, %r14;
	cvt.s64.s32 	%rd7, %r15;
	add.s64 	%rd8, %rd4, %rd7;
	mul.lo.s32 	%r16, %r4, %r14;
	cvt.s64.s32 	%rd9, %r16;
	add.s64 	%rd10, %rd6, %rd9;
	shl.b32 	%r17, %r1, 1;
	mul.wide.s32 	%rd11, %r17, 2;
	add.s64 	%rd12, %rd8, %rd11;
	ld.global.u16 	%rs1, [%rd12];
	cvt.rn.f32.u16 	%f1, %rs1;
	ld.global.u16 	%rs2, [%rd12+2];
	cvt.rn.f32.u16 	%f2, %rs2;
	ld.global.f32 	%f3, [%rd5];
	ld.global.f32 	%f4, [%rd5+4];
	mul.f32 	%f5, %f4, %f2;
	fma.rn.f32 	%f6, %f3, %f1, %f5;
	ld.global.f32 	%f7, [%rd5+8];
	fma.rn.f32 	%f8, %f7, 0f00000000, %f6;
	ld.global.f32 	%f9, [%rd5+12];
	add.f32 	%f10, %f9, %f8;
	ld.global.f32 	%f11, [%rd5+16];
	ld.global.f32 	%f12, [%rd5+20];
	mul.f32 	%f13, %f12, %f2;
	fma.rn.f32 	%f14, %f11, %f1, %f13;
	ld.global.f32 	%f15, [%rd5+24];
	fma.rn.f32 	%f16, %f15, 0f00000000, %f14;
	ld.global.f32 	%f17, [%rd5+28];
	add.f32 	%f18, %f17, %f16;
	setp.lt.f32 	%p4, %f10, 0f00000000;
	setp.gt.f32 	%p5, %f10, 0f477FFF00;
	selp.f32 	%f19, 0f477FFF00, %f10, %p5;
	add.f32 	%f20, %f19, 0f3F000000;
	selp.f32 	%f21, 0f3F000000, %f20, %p4;
	cvt.rzi.u32.f32 	%r18, %f21;
	add.s64 	%rd13, %rd10, %rd11;
	st.global.u16 	[%rd13], %r18;
	setp.lt.f32 	%p6, %f18, 0f00000000;
	setp.gt.f32 	%p7, %f18, 0f477FFF00;
	selp.f32 	%f22, 0f477FFF00, %f18, %p7;
	add.f32 	%f23, %f22, 0f3F000000;
	selp.f32 	%f24, 0f3F000000, %f23, %p6;
	cvt.rzi.u32.f32 	%r19, %f24;
	st.global.u16 	[%rd13+2], %r19;
$L__BB6_2:
	ret;

}
	// .globl	_Z32nppiColorTwist32f_16u_C1R_kernelPKtiPtiiiPKf
.visible .entry _Z32nppiColorTwist32f_16u_C1R_kernelPKtiPtiiiPKf(
	.param .u64 .ptr .align 1 _Z32nppiColorTwist32f_16u_C1R_kernelPKtiPtiiiPKf_param_0,
	.param .u32 _Z32nppiColorTwist32f_16u_C1R_kernelPKtiPtiiiPKf_param_1,
	.param .u64 .ptr .align 1 _Z32nppiColorTwist32f_16u_C1R_kernelPKtiPtiiiPKf_param_2,
	.param .u32 _Z32nppiColorTwist32f_16u_C1R_kernelPKtiPtiiiPKf_param_3,
	.param .u32 _Z32nppiColorTwist32f_16u_C1R_kernelPKtiPtiiiPKf_param_4,
	.param .u32 _Z32nppiColorTwist32f_16u_C1R_kernelPKtiPtiiiPKf_param_5,
	.param .u64 .ptr .align 1 _Z32nppiColorTwist32f_16u_C1R_kernelPKtiPtiiiPKf_param_6
)
{
	.reg .pred 	%p<6>;
	.reg .b16 	%rs<2>;
	.reg .b32 	%r<18>;
	.reg .b32 	%f<13>;
	.reg .b64 	%rd<14>;

	ld.param.u64 	%rd1, [_Z32nppiColorTwist32f_16u_C1R_kernelPKtiPtiiiPKf_param_0];
	ld.param.u32 	%r3, [_Z32nppiColorTwist32f_16u_C1R_kernelPKtiPtiiiPKf_param_1];
	ld.param.u64 	%rd2, [_Z32nppiColorTwist32f_16u_C1R_kernelPKtiPtiiiPKf_param_2];
	ld.param.u32 	%r4, [_Z32nppiColorTwist32f_16u_C1R_kernelPKtiPtiiiPKf_param_3];
	ld.param.u32 	%r5, [_Z32nppiColorTwist32f_16u_C1R_kernelPKtiPtiiiPKf_param_4];
	ld.param.u32 	%r6, [_Z32nppiColorTwist32f_16u_C1R_kernelPKtiPtiiiPKf_param_5];
	ld.param.u64 	%rd3, [_Z32nppiColorTwist32f_16u_C1R_kernelPKtiPtiiiPKf_param_6];
	mov.u32 	%r8, %ctaid.x;
	mov.u32 	%r9, %ntid.x;
	mov.u32 	%r10, %tid.x;
	mad.lo.s32 	%r1, %r8, %r9, %r10;
	mov.u32 	%r11, %ctaid.y;
	mov.u32 	%r12, %ntid.y;
	mov.u32 	%r13, %tid.y;
	mad.lo.s32 	%r14, %r11, %r12, %r13;
	setp.ge.s32 	%p1, %r1, %r5;
	setp.ge.s32 	%p2, %r14, %r6;
	or.pred  	%p3, %p1, %p2;
	@%p3 bra 	$L__BB7_2;
	cvta.to.global.u64 	%rd4, %rd1;
	cvta.to.global.u64 	%rd5, %rd3;
	cvta.to.global.u64 	%rd6, %rd2;
	mul.lo.s32 	%r15, %r3, %r14;
	cvt.s64.s32 	%rd7, %r15;
	add.s64 	%rd8, %rd4, %rd7;
	mul.lo.s32 	%r16, %r4, %r14;
	cvt.s64.s32 	%rd9, %r16;
	add.s64 	%rd10, %rd6, %rd9;
	mul.wide.s32 	%rd11, %r1, 2;
	add.s64 	%rd12, %rd8, %rd11;
	ld.global.u16 	%rs1, [%rd12];
	cvt.rn.f32.u16 	%f1, %rs1;
	ld.global.f32 	%f2, [%rd5];
	ld.global.f32 	%f3, [%rd5+4];
	mul.f32 	%f4, %f3, %f1;
	fma.rn.f32 	%f5, %f2, %f1, %f4;
	ld.global.f32 	%f6, [%rd5+8];
	fma.rn.f32 	%f7, %f6, %f1, %f5;
	ld.global.f32 	%f8, [%rd5+12];
	add.f32 	%f9, %f8, %f7;
	setp.lt.f32 	%p4, %f9, 0f00000000;
	setp.gt.f32 	%p5, %f9, 0f477FFF00;
	selp.f32 	%f10, 0f477FFF00, %f9, %p5;
	add.f32 	%f11, %f10, 0f3F000000;
	selp.f32 	%f12, 0f3F000000, %f11, %p4;
	cvt.rzi.u32.f32 	%r17, %f12;
	add.s64 	%rd13, %rd10, %rd11;
	st.global.u16 	[%rd13], %r17;
$L__BB7_2:
	ret;

}
	// .globl	_Z32nppiColorTwist32f_16u_P3R_kernelPKtS0_S0_iPtS1_S1_iiiPKf
.visible .entry _Z32nppiColorTwist32f_16u_P3R_kernelPKtS0_S0_iPtS1_S1_iiiPKf(
	.param .u64 .ptr .align 1 _Z32nppiColorTwist32f_16u_P3R_kernelPKtS0_S0_iPtS1_S1_iiiPKf_param_0,
	.param .u64 .ptr .align 1 _Z32nppiColorTwist32f_16u_P3R_kernelPKtS0_S0_iPtS1_S1_iiiPKf_param_1,
	.param .u64 .ptr .align 1 _Z32nppiColorTwist32f_16u_P3R_kernelPKtS0_S0_iPtS1_S1_iiiPKf_param_2,
	.param .u32 _Z32nppiColorTwist32f_16u_P3R_kernelPKtS0_S0_iPtS1_S1_iiiPKf_param_3,
	.param .u64 .ptr .align 1 _Z32nppiColorTwist32f_16u_P3R_kernelPKtS0_S0_iPtS1_S1_iiiPKf_param_4,
	.param .u64 .ptr .align 1 _Z32nppiColorTwist32f_16u_P3R_kernelPKtS0_S0_iPtS1_S1_iiiPKf_param_5,
	.param .u64 .ptr .align 1 _Z32nppiColorTwist32f_16u_P3R_kernelPKtS0_S0_iPtS1_S1_iiiPKf_param_6,
	.param .u32 _Z32nppiColorTwist32f_16u_P3R_kernelPKtS0_S0_iPtS1_S1_iiiPKf_param_7,
	.param .u32 _Z32nppiColorTwist32f_16u_P3R_kernelPKtS0_S0_iPtS1_S1_iiiPKf_param_8,
	.param .u32 _Z32nppiColorTwist32f_16u_P3R_kernelPKtS0_S0_iPtS1_S1_iiiPKf_param_9,
	.param .u64 .ptr .align 1 _Z32nppiColorTwist32f_16u_P3R_kernelPKtS0_S0_iPtS1_S1_iiiPKf_param_10
)
{
	.reg .pred 	%p<10>;
	.reg .b16 	%rs<4>;
	.reg .b32 	%r<20>;
	.reg .b32 	%f<37>;
	.reg .b64 	%rd<32>;

	ld.param.u64 	%rd2, [_Z32nppiColorTwist32f_16u_P3R_kernelPKtS0_S0_iPtS1_S1_iiiPKf_param_1];
	ld.param.u32 	%r3, [_Z32nppiColorTwist32f_16u_P3R_kernelPKtS0_S0_iPtS1_S1_iiiPKf_param_3];
	ld.param.u64 	%rd4, [_Z32nppiColorTwist32f_16u_P3R_kernelPKtS0_S0_iPtS1_S1_iiiPKf_param_4];
	ld.param.u64 	%rd5, [_Z32nppiColorTwist32f_16u_P3R_kernelPKtS0_S0_iPtS1_S1_iiiPKf_param_5];
	ld.param.u64 	%rd6, [_Z32nppiColorTwist32f_16u_P3R_kernelPKtS0_S0_iPtS1_S1_iiiPKf_param_6];
	ld.param.u32 	%r4, [_Z32nppiColorTwist32f_16u_P3R_kernelPKtS0_S0_iPtS1_S1_iiiPKf_param_7];
	ld.param.u32 	%r5, [_Z32nppiColorTwist32f_16u_P3R_kernelPKtS0_S0_iPtS1_S1_iiiPKf_param_8];
	ld.param.u32 	%r6, [_Z32nppiColorTwist32f_16u_P3R_kernelPKtS0_S0_iPtS1_S1_iiiPKf_param_9];
	ld.param.u64 	%rd7, [_Z32nppiColorTwist32f_16u_P3R_kernelPKtS0_S0_iPtS1_S1_iiiPKf_param_10];
	mov.u32 	%r8, %ctaid.x;
	mov.u32 	%r9, %ntid.x;
	mov.u32 	%r10, %tid.x;
	mad.lo.s32 	%r1, %r8, %r9, %r10;
	mov.u32 	%r11, %ctaid.y;
	mov.u32 	%r12, %ntid.y;
	mov.u32 	%r13, %tid.y;
	mad.lo.s32 	%r14, %r11, %r12, %r13;
	setp.ge.s32 	%p1, %r1, %r5;
	setp.ge.s32 	%p2, %r14, %r6;
	or.pred  	%p3, %p1, %p2;
	@%p3 bra 	$L__BB8_2;
	ld.param.u64 	%rd31, [_Z32nppiColorTwist32f_16u_P3R_kernelPKtS0_S0_iPtS1_S1_iiiPKf_param_2];
	ld.param.u64 	%rd30, [_Z32nppiColorTwist32f_16u_P3R_kernelPKtS0_S0_iPtS1_S1_iiiPKf_param_0];
	cvta.to.global.u64 	%rd8, %rd30;
	cvta.to.global.u64 	%rd9, %rd2;
	cvta.to.global.u64 	%rd10, %rd31;
	cvta.to.global.u64 	%rd11, %rd7;
	cvta.to.global.u64 	%rd12, %rd4;
	cvta.to.global.u64 	%rd13, %rd5;
	cvta.to.global.u64 	%rd14, %rd6;
	mul.lo.s32 	%r15, %r3, %r14;
	cvt.s64.s32 	%rd15, %r15;
	add.s64 	%rd16, %rd8, %rd15;
	add.s64 	%rd17, %rd9, %rd15;
	add.s64 	%rd18, %rd10, %rd15;
	mul.lo.s32 	%r16, %r4, %r14;
	cvt.s64.s32 	%rd19, %r16;
	add.s64 	%rd20, %rd12, %rd19;
	add.s64 	%rd21, %rd13, %rd19;
	add.s64 	%rd22, %rd14, %rd19;
	mul.wide.s32 	%rd23, %r1, 2;
	add.s64 	%rd24, %rd16, %rd23;
	ld.global.u16 	%rs1, [%rd24];
	cvt.rn.f32.u16 	%f1, %rs1;
	add.s64 	%rd25, %rd17, %rd23;
	ld.global.u16 	%rs2, [%rd25];
	cvt.rn.f32.u16 	%f2, %rs2;
	add.s64 	%rd26, %rd18, %rd23;
	ld.global.u16 	%rs3, [%rd26];
	cvt.rn.f32.u16 	%f3, %rs3;
	ld.global.f32 	%f4, [%rd11];
	ld.global.f32 	%f5, [%rd11+4];
	mul.f32 	%f6, %f5, %f2;
	fma.rn.f32 	%f7, %f4, %f1, %f6;
	ld.global.f32 	%f8, [%rd11+8];
	fma.rn.f32 	%f9, %f8, %f3, %f7;
	ld.global.f32 	%f10, [%rd11+12];
	add.f32 	%f11, %f10, %f9;
	ld.global.f32 	%f12, [%rd11+16];
	ld.global.f32 	%f13, [%rd11+20];
	mul.f32 	%f14, %f13, %f2;
	fma.rn.f32 	%f15, %f12, %f1, %f14;
	ld.global.f32 	%f16, [%rd11+24];
	fma.rn.f32 	%f17, %f16, %f3, %f15;
	ld.global.f32 	%f18, [%rd11+28];
	add.f32 	%f19, %f18, %f17;
	ld.global.f32 	%f20, [%rd11+32];
	ld.global.f32 	%f21, [%rd11+36];
	mul.f32 	%f22, %f21, %f2;
	fma.rn.f32 	%f23, %f20, %f1, %f22;
	ld.global.f32 	%f24, [%rd11+40];
	fma.rn.f32 	%f25, %f24, %f3, %f23;
	ld.global.f32 	%f26, [%rd11+44];
	add.f32 	%f27, %f26, %f25;
	setp.lt.f32 	%p4, %f11, 0f00000000;
	setp.gt.f32 	%p5, %f11, 0f477FFF00;
	selp.f32 	%f28, 0f477FFF00, %f11, %p5;
	add.f32 	%f29, %f28, 0f3F000000;
	selp.f32 	%f30, 0f3F000000, %f29, %p4;
	cvt.rzi.u32.f32 	%r17, %f30;
	add.s64 	%rd27, %rd20, %rd23;
	st.global.u16 	[%rd27], %r17;
	setp.lt.f32 	%p6, %f19, 0f00000000;
	setp.gt.f32 	%p7, %f19, 0f477FFF00;
	selp.f32 	%f31, 0f477FFF00, %f19, %p7;
	add.f32 	%f32, %f31, 0f3F000000;
	selp.f32 	%f33, 0f3F000000, %f32, %p6;
	cvt.rzi.u32.f32 	%r18, %f33;
	add.s64 	%rd28, %rd21, %rd23;
	st.global.u16 	[%rd28], %r18;
	setp.lt.f32 	%p8, %f27, 0f00000000;
	setp.gt.f32 	%p9, %f27, 0f477FFF00;
	selp.f32 	%f34, 0f477FFF00, %f27, %p9;
	add.f32 	%f35, %f34, 0f3F000000;
	selp.f32 	%f36, 0f3F000000, %f35, %p8;
	cvt.rzi.u32.f32 	%r19, %f36;
	add.s64 	%rd29, %rd22, %rd23;
	st.global.u16 	[%rd29], %r19;
$L__BB8_2:
	ret;

}
	// .globl	_Z32nppiColorTwist32f_16s_C3R_kernelPKsiPsiiiPKf
.visible .entry _Z32nppiColorTwist32f_16s_C3R_kernelPKsiPsiiiPKf(
	.param .u64 .ptr .align 1 _Z32nppiColorTwist32f_16s_C3R_kernelPKsiPsiiiPKf_param_0,
	.param .u32 _Z32nppiColorTwist32f_16s_C3R_kernelPKsiPsiiiPKf_param_1,
	.param .u64 .ptr .align 1 _Z32nppiColorTwist32f_16s_C3R_kernelPKsiPsiiiPKf_param_2,
	.param .u32 _Z32nppiColorTwist32f_16s_C3R_kernelPKsiPsiiiPKf_param_3,
	.param .u32 _Z32nppiColorTwist32f_16s_C3R_kernelPKsiPsiiiPKf_param_4,
	.param .u32 _Z32nppiColorTwist32f_16s_C3R_kernelPKsiPsiiiPKf_param_5,
	.param .u64 .ptr .align 1 _Z32nppiColorTwist32f_16s_C3R_kernelPKsiPsiiiPKf_param_6
)
{
	.reg .pred 	%p<13>;
	.reg .b16 	%rs<4>;
	.reg .b32 	%r<21>;
	.reg .b32 	%f<40>;
	.reg .b64 	%rd<14>;

	ld.param.u64 	%rd1, [_Z32nppiColorTwist32f_16s_C3R_kernelPKsiPsiiiPKf_param_0];
	ld.param.u32 	%r3, [_Z32nppiColorTwist32f_16s_C3R_kernelPKsiPsiiiPKf_param_1];
	ld.param.u64 	%rd2, [_Z32nppiColorTwist32f_16s_C3R_kernelPKsiPsiiiPKf_param_2];
	ld.param.u32 	%r4, [_Z32nppiColorTwist32f_16s_C3R_kernelPKsiPsiiiPKf_param_3];
	ld.param.u32 	%r5, [_Z32nppiColorTwist32f_16s_C3R_kernelPKsiPsiiiPKf_param_4];
	ld.param.u32 	%r6, [_Z32nppiColorTwist32f_16s_C3R_kernelPKsiPsiiiPKf_param_5];
	ld.param.u64 	%rd3, [_Z32nppiColorTwist32f_16s_C3R_kernelPKsiPsiiiPKf_param_6];
	mov.u32 	%r8, %ctaid.x;
	mov.u32 	%r9, %ntid.x;
	mov.u32 	%r10, %tid.x;
	mad.lo.s32 	%r1, %r8, %r9, %r10;
	mov.u32 	%r11, %ctaid.y;
	mov.u32 	%r12, %ntid.y;
	mov.u32 	%r13, %tid.y;
	mad.lo.s32 	%r14, %r11, %r12, %r13;
	setp.ge.s32 	%p1, %r1, %r5;
	setp.ge.s32 	%p2, %r14, %r6;
	or.pred  	%p3, %p1, %p2;
	@%p3 bra 	$L__BB9_2;
	cvta.to.global.u64 	%rd4, %rd1;
	cvta.to.global.u64 	%rd5, %rd3;
	cvta.to.global.u64 	%rd6, %rd2;
	mul.lo.s32 	%r15, %r3, %r14;
	cvt.s64.s32 	%rd7, %r15;
	add.s64 	%rd8, %rd4, %rd7;
	mul.lo.s32 	%r16, %r4, %r14;
	cvt.s64.s32 	%rd9, %r16;
	add.s64 	%rd10, %rd6, %rd9;
	mul.lo.s32 	%r17, %r1, 3;
	mul.wide.s32 	%rd11, %r17, 2;
	add.s64 	%rd12, %rd8, %rd11;
	ld.global.u16 	%rs1, [%rd12];
	cvt.rn.f32.s16 	%f1, %rs1;
	ld.global.u16 	%rs2, [%rd12+2];
	cvt.rn.f32.s16 	%f2, %rs2;
	ld.global.u16 	%rs3, [%rd12+4];
	cvt.rn.f32.s16 	%f3, %rs3;
	ld.global.f32 	%f4, [%rd5];
	ld.global.f32 	%f5, [%rd5+4];
	mul.f32 	%f6, %f5, %f2;
	fma.rn.f32 	%f7, %f4, %f1, %f6;
	ld.global.f32 	%f8, [%rd5+8];
	fma.rn.f32 	%f9, %f8, %f3, %f7;
	ld.global.f32 	%f10, [%rd5+12];
	add.f32 	%f11, %f10, %f9;
	ld.global.f32 	%f12, [%rd5+16];
	ld.global.f32 	%f13, [%rd5+20];
	mul.f32 	%f14, %f13, %f2;
	fma.rn.f32 	%f15, %f12, %f1, %f14;
	ld.global.f32 	%f16, [%rd5+24];
	fma.rn.f32 	%f17, %f16, %f3, %f15;
	ld.global.f32 	%f18, [%rd5+28];
	add.f32 	%f19, %f18, %f17;
	ld.global.f32 	%f20, [%rd5+32];
	ld.global.f32 	%f21, [%rd5+36];
	mul.f32 	%f22, %f21, %f2;
	fma.rn.f32 	%f23, %f20, %f1, %f22;
	ld.global.f32 	%f24, [%rd5+40];
	fma.rn.f32 	%f25, %f24, %f3, %f23;
	ld.global.f32 	%f26, [%rd5+44];
	add.f32 	%f27, %f26, %f25;
	setp.lt.f32 	%p4, %f11, 0fC7000000;
	setp.gt.f32 	%p5, %f11, 0f46FFFE00;
	selp.f32 	%f28, 0f46FFFE00, %f11, %p5;
	selp.f32 	%f29, 0fC7000000, %f28, %p4;
	setp.ge.f32 	%p6, %f29, 0f00000000;
	selp.f32 	%f30, 0f3F000000, 0fBF000000, %p6;
	add.f32 	%f31, %f29, %f30;
	cvt.rzi.s32.f32 	%r18, %f31;
	add.s64 	%rd13, %rd10, %rd11;
	st.global.u16 	[%rd13], %r18;
	setp.lt.f32 	%p7, %f19, 0fC7000000;
	setp.gt.f32 	%p8, %f19, 0f46FFFE00;
	selp.f32 	%f32, 0f46FFFE00, %f19, %p8;
	selp.f32 	%f33, 0fC7000000, %f32, %p7;
	setp.ge.f32 	%p9, %f33, 0f00000000;
	selp.f32 	%f34, 0f3F000000, 0fBF000000, %p9;
	add.f32 	%f35, %f33, %f34;
	cvt.rzi.s32.f32 	%r19, %f35;
	st.global.u16 	[%rd13+2], %r19;
	setp.lt.f32 	%p10, %f27, 0fC7000000;
	setp.gt.f32 	%p11, %f27, 0f46FFFE00;
	selp.f32 	%f36, 0f46FFFE00, %f27, %p11;
	selp.f32 	%f37, 0fC7000000, %f36, %p10;
	setp.ge.f32 	%p12, %f37, 0f00000000;
	selp.f32 	%f38, 0f3F000000, 0fBF000000, %p12;
	add.f32 	%f39, %f37, %f38;
	cvt.rzi.s32.f32 	%r20, %f39;
	st.global.u16 	[%rd13+4], %r20;
$L__BB9_2:
	ret;

}
	// .globl	_Z33nppiColorTwist32f_16s_AC4R_kernelPKsiPsiiiPKf
.visible .entry _Z33nppiColorTwist32f_16s_AC4R_kernelPKsiPsiiiPKf(
	.param .u64 .ptr .align 1 _Z33nppiColorTwist32f_16s_AC4R_kernelPKsiPsiiiPKf_param_0,
	.param .u32 _Z33nppiColorTwist32f_16s_AC4R_kernelPKsiPsiiiPKf_param_1,
	.param .u64 .ptr .align 1 _Z33nppiColorTwist32f_16s_AC4R_kernelPKsiPsiiiPKf_param_2,
	.param .u32 _Z33nppiColorTwist32f_16s_AC4R_kernelPKsiPsiiiPKf_param_3,
	.param .u32 _Z33nppiColorTwist32f_16s_AC4R_kernelPKsiPsiiiPKf_param_4,
	.param .u32 _Z33nppiColorTwist32f_16s_AC4R_kernelPKsiPsiiiPKf_param_5,
	.param .u64 .ptr .align 1 _Z33nppiColorTwist32f_16s_AC4R_kernelPKsiPsiiiPKf_param_6
)
{
	.reg .pred 	%p<13>;
	.reg .b16 	%rs<5>;
	.reg .b32 	%r<21>;
	.reg .b32 	%f<40>;
	.reg .b64 	%rd<14>;

	ld.param.u64 	%rd1, [_Z33nppiColorTwist32f_16s_AC4R_kernelPKsiPsiiiPKf_param_0];
	ld.param.u32 	%r3, [_Z33nppiColorTwist32f_16s_AC4R_kernelPKsiPsiiiPKf_param_1];
	ld.param.u64 	%rd2, [_Z33nppiColorTwist32f_16s_AC4R_kernelPKsiPsiiiPKf_param_2];
	ld.param.u32 	%r4, [_Z33nppiColorTwist32f_16s_AC4R_kernelPKsiPsiiiPKf_param_3];
	ld.param.u32 	%r5, [_Z33nppiColorTwist32f_16s_AC4R_kernelPKsiPsiiiPKf_param_4];
	ld.param.u32 	%r6, [_Z33nppiColorTwist32f_16s_AC4R_kernelPKsiPsiiiPKf_param_5];
	ld.param.u64 	%rd3, [_Z33nppiColorTwist32f_16s_AC4R_kernelPKsiPsiiiPKf_param_6];
	mov.u32 	%r8, %ctaid.x;
	mov.u32 	%r9, %ntid.x;
	mov.u32 	%r10, %tid.x;
	mad.lo.s32 	%r1, %r8, %r9, %r10;
	mov.u32 	%r11, %ctaid.y;
	mov.u32 	%r12, %ntid.y;
	mov.u32 	%r13, %tid.y;
	mad.lo.s32 	%r14, %r11, %r12, %r13;
	setp.ge.s32 	%p1, %r1, %r5;
	setp.ge.s32 	%p2, %r14, %r6;
	or.pred  	%p3, %p1, %p2;
	@%p3 bra 	$L__BB10_2;
	cvta.to.global.u64 	%rd4, %rd1;
	cvta.to.global.u64 	%rd5, %rd3;
	cvta.to.global.u64 	%rd6, %rd2;
	mul.lo.s32 	%r15, %r3, %r14;
	cvt.s64.s32 	%rd7, %r15;
	add.s64 	%rd8, %rd4, %rd7;
	mul.lo.s32 	%r16, %r4, %r14;
	cvt.s64.s32 	%rd9, %r16;
	add.s64 	%rd10, %rd6, %rd9;
	shl.b32 	%r17, %r1, 2;
	mul.wide.s32 	%rd11, %r17, 2;
	add.s64 	%rd12, %rd8, %rd11;
	ld.global.u16 	%rs1, [%rd12];
	cvt.rn.f32.s16 	%f1, %rs1;
	ld.global.u16 	%rs2, [%rd12+2];
	cvt.rn.f32.s16 	%f2, %rs2;
	ld.global.u16 	%rs3, [%rd12+4];
	cvt.rn.f32.s16 	%f3, %rs3;
	ld.global.f32 	%f4, [%rd5];
	ld.global.f32 	%f5, [%rd5+4];
	mul.f32 	%f6, %f5, %f2;
	fma.rn.f32 	%f7, %f4, %f1, %f6;
	ld.global.f32 	%f8, [%rd5+8];
	fma.rn.f32 	%f9, %f8, %f3, %f7;
	ld.global.f32 	%f10, [%rd5+12];
	add.f32 	%f11, %f10, %f9;
	ld.global.f32 	%f12, [%rd5+16];
	ld.global.f32 	%f13, [%rd5+20];
	mul.f32 	%f14, %f13, %f2;
	fma.rn.f32 	%f15, %f12, %f1, %f14;
	ld.global.f32 	%f16, [%rd5+24];
	fma.rn.f32 	%f17, %f16, %f3, %f15;
	ld.global.f32 	%f18, [%rd5+28];
	add.f32 	%f19, %f18, %f17;
	ld.global.f32 	%f20, [%rd5+32];
	ld.global.f32 	%f21, [%rd5+36];
	mul.f32 	%f22, %f21, %f2;
	fma.rn.f32 	%f23, %f20, %f1, %f22;
	ld.global.f32 	%f24, [%rd5+40];
	fma.rn.f32 	%f25, %f24, %f3, %f23;
	ld.global.f32 	%f26, [%rd5+44];
	add.f32 	%f27, %f26, %f25;
	setp.lt.f32 	%p4, %f11, 0fC7000000;
	setp.gt.f32 	%p5, %f11, 0f46FFFE00;
	selp.f32 	%f28, 0f46FFFE00, %f11, %p5;
	selp.f32 	%f29, 0fC7000000, %f28, %p4;
	setp.ge.f32 	%p6, %f29, 0f00000000;
	selp.f32 	%f30, 0f3F000000, 0fBF000000, %p6;
	add.f32 	%f31, %f29, %f30;
	cvt.rzi.s32.f32 	%r18, %f31;
	add.s64 	%rd13, %rd10, %rd11;
	st.global.u16 	[%rd13], %r18;
	setp.lt.f32 	%p7, %f19, 0fC7000000;
	setp.gt.f32 	%p8, %f19, 0f46FFFE00;
	selp.f32 	%f32, 0f46FFFE00, %f19, %p8;
	selp.f32 	%f33, 0fC7000000, %f32, %p7;
	setp.ge.f32 	%p9, %f33, 0f00000000;
	selp.f32 	%f34, 0f3F000000, 0fBF000000, %p9;
	add.f32 	%f35, %f33, %f34;
	cvt.rzi.s32.f32 	%r19, %f35;
	st.global.u16 	[%rd13+2], %r19;
	setp.lt.f32 	%p10, %f27, 0fC7000000;
	setp.gt.f32 	%p11, %f27, 0f46FFFE00;
	selp.f32 	%f36, 0f46FFFE00, %f27, %p11;
	selp.f32 	%f37, 0fC7000000, %f36, %p10;
	setp.ge.f32 	%p12, %f37, 0f00000000;
	selp.f32 	%f38, 0f3F000000, 0fBF000000, %p12;
	add.f32 	%f39, %f37, %f38;
	cvt.rzi.s32.f32 	%r20, %f39;
	st.global.u16 	[%rd13+4], %r20;
	mov.b16 	%rs4, 0;
	st.global.u16 	[%rd13+6], %rs4;
$L__BB10_2:
	ret;

}
	// .globl	_Z32nppiColorTwist32f_16s_C2R_kernelPKsiPsiiiPKf
.visible .entry _Z32nppiColorTwist32f_16s_C2R_kernelPKsiPsiiiPKf(
	.param .u64 .ptr .align 1 _Z32nppiColorTwist32f_16s_C2R_kernelPKsiPsiiiPKf_param_0,
	.param .u32 _Z32nppiColorTwist32f_16s_C2R_kernelPKsiPsiiiPKf_param_1,
	.param .u64 .ptr .align 1 _Z32nppiColorTwist32f_16s_C2R_kernelPKsiPsiiiPKf_param_2,
	.param .u32 _Z32nppiColorTwist32f_16s_C2R_kernelPKsiPsiiiPKf_param_3,
	.param .u32 _Z32nppiColorTwist32f_16s_C2R_kernelPKsiPsiiiPKf_param_4,
	.param .u32 _Z32nppiColorTwist32f_16s_C2R_kernelPKsiPsiiiPKf_param_5,
	.param .u64 .ptr .align 1 _Z32nppiColorTwist32f_16s_C2R_kernelPKsiPsiiiPKf_param_6
)
{
	.reg .pred 	%p<10>;
	.reg .b16 	%rs<3>;
	.reg .b32 	%r<20>;
	.reg .b32 	%f<27>;
	.reg .b64 	%rd<14>;

	ld.param.u64 	%rd1, [_Z32nppiColorTwist32f_16s_C2R_kernelPKsiPsiiiPKf_param_0];
	ld.param.u32 	%r3, [_Z32nppiColorTwist32f_16s_C2R_kernelPKsiPsiiiPKf_param_1];
	ld.param.u64 	%rd2, [_Z32nppiColorTwist32f_16s_C2R_kernelPKsiPsiiiPKf_param_2];
	ld.param.u32 	%r4, [_Z32nppiColorTwist32f_16s_C2R_kernelPKsiPsiiiPKf_param_3];
	ld.param.u32 	%r5, [_Z32nppiColorTwist32f_16s_C2R_kernelPKsiPsiiiPKf_param_4];
	ld.param.u32 	%r6, [_Z32nppiColorTwist32f_16s_C2R_kernelPKsiPsiiiPKf_param_5];
	ld.param.u64 	%rd3, [_Z32nppiColorTwist32f_16s_C2R_kernelPKsiPsiiiPKf_param_6];
	mov.u32 	%r8, %ctaid.x;
	mov.u32 	%r9, %ntid.x;
	mov.u32 	%r10, %tid.x;
	mad.lo.s32 	%r1, %r8, %r9, %r10;
	mov.u32 	%r11, %ctaid.y;
	mov.u32 	%r12, %ntid.y;
	mov.u32 	%r13, %tid.y;
	mad.lo.s32 	%r14, %r11, %r12, %r13;
	setp.ge.s32 	%p1, %r1, %r5;
	setp.ge.s32 	%p2, %r14, %r6;
	or.pred  	%p3, %p1, %p2;
	@%p3 bra 	$L__BB11_2;
	cvta.to.global.u64 	%rd4, %rd1;
	cvta.to.global.u64 	%rd5, %rd3;
	cvta.to.global.u64 	%rd6, %rd2;
	mul.lo.s32 	%r15, %r3, %r14;
	cvt.s64.s32 	%rd7, %r15;
	add.s64 	%rd8, %rd4, %rd7;
	mul.lo.s32 	%r16, %r4, %r14;
	cvt.s64.s32 	%rd9, %r16;
	add.s64 	%rd10, %rd6, %rd9;
	shl.b32 	%r17, %r1, 1;
	mul.wide.s32 	%rd11, %r17, 2;
	add.s64 	%rd12, %rd8, %rd11;
	ld.global.u16 	%rs1, [%rd12];
	cvt.rn.f32.s16 	%f1, %rs1;
	ld.global.u16 	%rs2, [%rd12+2];
	cvt.rn.f32.s16 	%f2, %rs2;
	ld.global.f32 	%f3, [%rd5];
	ld.global.f32 	%f4, [%rd5+4];
	mul.f32 	%f5, %f4, %f2;
	fma.rn.f32 	%f6, %f3, %f1, %f5;
	ld.global.f32 	%f7, [%rd5+8];
	fma.rn.f32 	%f8, %f7, 0f00000000, %f6;
	ld.global.f32 	%f9, [%rd5+12];
	add.f32 	%f10, %f9, %f8;
	ld.global.f32 	%f11, [%rd5+16];
	ld.global.f32 	%f12, [%rd5+20];
	mul.f32 	%f13, %f12, %f2;
	fma.rn.f32 	%f14, %f11, %f1, %f13;
	ld.global.f32 	%f15, [%rd5+24];
	fma.rn.f32 	%f16, %f15, 0f00000000, %f14;
	ld.global.f32 	%f17, [%rd5+28];
	add.f32 	%f18, %f17, %f16;
	setp.lt.f32 	%p4, %f10, 0fC7000000;
	setp.gt.f32 	%p5, %f10, 0f46FFFE00;
	selp.f32 	%f19, 0f46FFFE00, %f10, %p5;
	selp.f32 	%f20, 0fC7000000, %f19, %p4;
	setp.ge.f32 	%p6, %f20, 0f00000000;
	selp.f32 	%f21, 0f3F000000, 0fBF000000, %p6;
	add.f32 	%f22, %f20, %f21;
	cvt.rzi.s32.f32 	%r18, %f22;
	add.s64 	%rd13, %rd10, %rd11;
	st.global.u16 	[%rd13], %r18;
	setp.lt.f32 	%p7, %f18, 0fC7000000;
	setp.gt.f32 	%p8, %f18, 0f46FFFE00;
	selp.f32 	%f23, 0f46FFFE00, %f18, %p8;
	selp.f32 	%f24, 0fC7000000, %f23, %p7;
	setp.ge.f32 	%p9, %f24, 0f00000000;
	selp.f32 	%f25, 0f3F000000, 0fBF000000, %p9;
	add.f32 	%f26, %f24, %f25;
	cvt.rzi.s32.f32 	%r19, %f26;
	st.global.u16 	[%rd13+2], %r19;
$L__BB11_2:
	ret;

}
	// .globl	_Z32nppiColorTwist32f_16s_C1R_kernelPKsiPsiiiPKf
.visible .entry _Z32nppiColorTwist32f_16s_C1R_kernelPKsiPsiiiPKf(
	.param .u64 .ptr .align 1 _Z32nppiColorTwist32f_16s_C1R_kernelPKsiPsiiiPKf_param_0,
	.param .u32 _Z32nppiColorTwist32f_16s_C1R_kernelPKsiPsiiiPKf_param_1,
	.param .u64 .ptr .align 1 _Z32nppiColorTwist32f_16s_C1R_kernelPKsiPsiiiPKf_param_2,
	.param .u32 _Z32nppiColorTwist32f_16s_C1R_kernelPKsiPsiiiPKf_param_3,
	.param .u32 _Z32nppiColorTwist32f_16s_C1R_kernelPKsiPsiiiPKf_param_4,
	.param .u32 _Z32nppiColorTwist32f_16s_C1R_kernelPKsiPsiiiPKf_param_5,
	.param .u64 .ptr .align 1 _Z32nppiColorTwist32f_16s_C1R_kernelPKsiPsiiiPKf_param_6
)
{
	.reg .pred 	%p<7>;
	.reg .b16 	%rs<2>;
	.reg .b32 	%r<18>;
	.reg .b32 	%f<14>;
	.reg .b64 	%rd<14>;

	ld.param.u64 	%rd1, [_Z32nppiColorTwist32f_16s_C1R_kernelPKsiPsiiiPKf_param_0];
	ld.param.u32 	%r3, [_Z32nppiColorTwist32f_16s_C1R_kernelPKsiPsiiiPKf_param_1];
	ld.param.u64 	%rd2, [_Z32nppiColorTwist32f_16s_C1R_kernelPKsiPsiiiPKf_param_2];
	ld.param.u32 	%r4, [_Z32nppiColorTwist32f_16s_C1R_kernelPKsiPsiiiPKf_param_3];
	ld.param.u32 	%r5, [_Z32nppiColorTwist32f_16s_C1R_kernelPKsiPsiiiPKf_param_4];
	ld.param.u32 	%r6, [_Z32nppiColorTwist32f_16s_C1R_kernelPKsiPsiiiPKf_param_5];
	ld.param.u64 	%rd3, [_Z32nppiColorTwist32f_16s_C1R_kernelPKsiPsiiiPKf_param_6];
	mov.u32 	%r8, %ctaid.x;
	mov.u32 	%r9, %ntid.x;
	mov.u32 	%r10, %tid.x;
	mad.lo.s32 	%r1, %r8, %r9, %r10;
	mov.u32 	%r11, %ctaid.y;
	mov.u32 	%r12, %ntid.y;
	mov.u32 	%r13, %tid.y;
	mad.lo.s32 	%r14, %r11, %r12, %r13;
	setp.ge.s32 	%p1, %r1, %r5;
	setp.ge.s32 	%p2, %r14, %r6;
	or.pred  	%p3, %p1, %p2;
	@%p3 bra 	$L__BB12_2;
	cvta.to.global.u64 	%rd4, %rd1;
	cvta.to.global.u64 	%rd5, %rd3;
	cvta.to.global.u64 	%rd6, %rd2;
	mul.lo.s32 	%r15, %r3, %r14;
	cvt.s64.s32 	%rd7, %r15;
	add.s64 	%rd8, %rd4, %rd7;
	mul.lo.s32 	%r16, %r4, %r14;
	cvt.s64.s32 	%rd9, %r16;
	add.s64 	%rd10, %rd6, %rd9;
	mul.wide.s32 	%rd11, %r1, 2;
	add.s64 	%rd12, %rd8, %rd11;
	ld.global.u16 	%rs1, [%rd12];
	cvt.rn.f32.s16 	%f1, %rs1;
	ld.global.f32 	%f2, [%rd5];
	ld.global.f32 	%f3, [%rd5+4];
	mul.f32 	%f4, %f3, %f1;
	fma.rn.f32 	%f5, %f2, %f1, %f4;
	ld.global.f32 	%f6, [%rd5+8];
	fma.rn.f32 	%f7, %f6, %f1, %f5;
	ld.global.f32 	%f8, [%rd5+12];
	add.f32 	%f9, %f8, %f7;
	setp.lt.f32 	%p4, %f9, 0fC7000000;
	setp.gt.f32 	%p5, %f9, 0f46FFFE00;
	selp.f32 	%f10, 0f46FFFE00, %f9, %p5;
	selp.f32 	%f11, 0fC7000000, %f10, %p4;
	setp.ge.f32 	%p6, %f11, 0f00000000;
	selp.f32 	%f12, 0f3F000000, 0fBF000000, %p6;
	add.f32 	%f13, %f11, %f12;
	cvt.rzi.s32.f32 	%r17, %f13;
	add.s64 	%rd13, %rd10, %rd11;
	st.global.u16 	[%rd13], %r17;
$L__BB12_2:
	ret;

}
	// .globl	_Z32nppiColorTwist32f_16s_P3R_kernelPKsS0_S0_iPsS1_S1_iiiPKf
.visible .entry _Z32nppiColorTwist32f_16s_P3R_kernelPKsS0_S0_iPsS1_S1_iiiPKf(
	.param .u64 .ptr .align 1 _Z32nppiColorTwist32f_16s_P3R_kernelPKsS0_S0_iPsS1_S1_iiiPKf_param_0,
	.param .u64 .ptr .align 1 _Z32nppiColorTwist32f_16s_P3R_kernelPKsS0_S0_iPsS1_S1_iiiPKf_param_1,
	.param .u64 .ptr .align 1 _Z32nppiColorTwist32f_16s_P3R_kernelPKsS0_S0_iPsS1_S1_iiiPKf_param_2,
	.param .u32 _Z32nppiColorTwist32f_16s_P3R_kernelPKsS0_S0_iPsS1_S1_iiiPKf_param_3,
	.param .u64 .ptr .align 1 _Z32nppiColorTwist32f_16s_P3R_kernelPKsS0_S0_iPsS1_S1_iiiPKf_param_4,
	.param .u64 .ptr .align 1 _Z32nppiColorTwist32f_16s_P3R_kernelPKsS0_S0_iPsS1_S1_iiiPKf_param_5,
	.param .u64 .ptr .align 1 _Z32nppiColorTwist32f_16s_P3R_kernelPKsS0_S0_iPsS1_S1_iiiPKf_param_6,
	.param .u32 _Z32nppiColorTwist32f_16s_P3R_kernelPKsS0_S0_iPsS1_S1_iiiPKf_param_7,
	.param .u32 _Z32nppiColorTwist32f_16s_P3R_kernelPKsS0_S0_iPsS1_S1_iiiPKf_param_8,
	.param .u32 _Z32nppiColorTwist32f_16s_P3R_kernelPKsS0_S0_iPsS1_S1_iiiPKf_param_9,
	.param .u64 .ptr .align 1 _Z32nppiColorTwist32f_16s_P3R_kernelPKsS0_S0_iPsS1_S1_iiiPKf_param_10
)
{
	.reg .pred 	%p<13>;
	.reg .b16 	%rs<4>;
	.reg .b32 	%r<20>;
	.reg .b32 	%f<40>;
	.reg .b64 	%rd<32>;

	ld.param.u64 	%rd2, [_Z32nppiColorTwist32f_16s_P3R_kernelPKsS0_S0_iPsS1_S1_iiiPKf_param_1];
	ld.param.u32 	%r3, [_Z32nppiColorTwist32f_16s_P3R_kernelPKsS0_S0_iPsS1_S1_iiiPKf_param_3];
	ld.param.u64 	%rd4, [_Z32nppiColorTwist32f_16s_P3R_kernelPKsS0_S0_iPsS1_S1_iiiPKf_param_4];
	ld.param.u64 	%rd5, [_Z32nppiColorTwist32f_16s_P3R_kernelPKsS0_S0_iPsS1_S1_iiiPKf_param_5];
	ld.param.u64 	%rd6, [_Z32nppiColorTwist32f_16s_P3R_kernelPKsS0_S0_iPsS1_S1_iiiPKf_param_6];
	ld.param.u32 	%r4, [_Z32nppiColorTwist32f_16s_P3R_kernelPKsS0_S0_iPsS1_S1_iiiPKf_param_7];
	ld.param.u32 	%r5, [_Z32nppiColorTwist32f_16s_P3R_kernelPKsS0_S0_iPsS1_S1_iiiPKf_param_8];
	ld.param.u32 	%r6, [_Z32nppiColorTwist32f_16s_P3R_kernelPKsS0_S0_iPsS1_S1_iiiPKf_param_9];
	ld.param.u64 	%rd7, [_Z32nppiColorTwist32f_16s_P3R_kernelPKsS0_S0_iPsS1_S1_iiiPKf_param_10];
	mov.u32 	%r8, %ctaid.x;
	mov.u32 	%r9, %ntid.x;
	mov.u32 	%r10, %tid.x;
	mad.lo.s32 	%r1, %r8, %r9, %r10;
	mov.u32 	%r11, %ctaid.y;
	mov.u32 	%r12, %ntid.y;
	mov.u32 	%r13, %tid.y;
	mad.lo.s32 	%r14, %r11, %r12, %r13;
	setp.ge.s32 	%p1, %r1, %r5;
	setp.ge.s32 	%p2, %r14, %r6;
	or.pred  	%p3, %p1, %p2;
	@%p3 bra 	$L__BB13_2;
	ld.param.u64 	%rd31, [_Z32nppiColorTwist32f_16s_P3R_kernelPKsS0_S0_iPsS1_S1_iiiPKf_param_2];
	ld.param.u64 	%rd30, [_Z32nppiColorTwist32f_16s_P3R_kernelPKsS0_S0_iPsS1_S1_iiiPKf_param_0];
	cvta.to.global.u64 	%rd8, %rd30;
	cvta.to.global.u64 	%rd9, %rd2;
	cvta.to.global.u64 	%rd10, %rd31;
	cvta.to.global.u64 	%rd11, %rd7;
	cvta.to.global.u64 	%rd12, %rd4;
	cvta.to.global.u64 	%rd13, %rd5;
	cvta.to.global.u64 	%rd14, %rd6;
	mul.lo.s32 	%r15, %r3, %r14;
	cvt.s64.s32 	%rd15, %r15;
	add.s64 	%rd16, %rd8, %rd15;
	add.s64 	%rd17, %rd9, %rd15;
	add.s64 	%rd18, %rd10, %rd15;
	mul.lo.s32 	%r16, %r4, %r14;
	cvt.s64.s32 	%rd19, %r16;
	add.s64 	%rd20, %rd12, %rd19;
	add.s64 	%rd21, %rd13, %rd19;
	add.s64 	%rd22, %rd14, %rd19;
	mul.wide.s32 	%rd23, %r1, 2;
	add.s64 	%rd24, %rd16, %rd23;
	ld.global.u16 	%rs1, [%rd24];
	cvt.rn.f32.s16 	%f1, %rs1;
	add.s64 	%rd25, %rd17, %rd23;
	ld.global.u16 	%rs2, [%rd25];
	cvt.rn.f32.s16 	%f2, %rs2;
	add.s64 	%rd26, %rd18, %rd23;
	ld.global.u16 	%rs3, [%rd26];
	cvt.rn.f32.s16 	%f3, %rs3;
	ld.global.f32 	%f4, [%rd11];
	ld.global.f32 	%f5, [%rd11+4];
	mul.f32 	%f6, %f5, %f2;
	fma.rn.f32 	%f7, %f4, %f1, %f6;
	ld.global.f32 	%f8, [%rd11+8];
	fma.rn.f32 	%f9, %f8, %f3, %f7;
	ld.global.f32 	%f10, [%rd11+12];
	add.f32 	%f11, %f10, %f9;
	ld.global.f32 	%f12, [%rd11+16];
	ld.global.f32 	%f13, [%rd11+20];
	mul.f32 	%f14, %f13, %f2;
	fma.rn.f32 	%f15, %f12, %f1, %f14;
	ld.global.f32 	%f16, [%rd11+24];
	fma.rn.f32 	%f17, %f16, %f3, %f15;
	ld.global.f32 	%f18, [%rd11+28];
	add.f32 	%f19, %f18, %f17;
	ld.global.f32 	%f20, [%rd11+32];
	ld.global.f32 	%f21, [%rd11+36];
	mul.f32 	%f22, %f21, %f2;
	fma.rn.f32 	%f23, %f20, %f1, %f22;
	ld.global.f32 	%f24, [%rd11+40];
	fma.rn.f32 	%f25, %f24, %f3, %f23;
	ld.global.f32 	%f26, [%rd11+44];
	add.f32 	%f27, %f26, %f25;
	setp.lt.f32 	%p4, %f11, 0fC7000000;
	setp.gt.f32 	%p5, %f11, 0f46FFFE00;
	selp.f32 	%f28, 0f46FFFE00, %f11, %p5;
	selp.f32 	%f29, 0fC7000000, %f28, %p4;
	setp.ge.f32 	%p6, %f29, 0f00000000;
	selp.f32 	%f30, 0f3F000000, 0fBF000000, %p6;
	add.f32 	%f31, %f29, %f30;
	cvt.rzi.s32.f32 	%r17, %f31;
	add.s64 	%rd27, %rd20, %rd23;
	st.global.u16 	[%rd27], %r17;
	setp.lt.f32 	%p7, %f19, 0fC7000000;
	setp.gt.f32 	%p8, %f19, 0f46FFFE00;
	selp.f32 	%f32, 0f46FFFE00, %f19, %p8;
	selp.f32 	%f33, 0fC7000000, %f32, %p7;
	setp.ge.f32 	%p9, %f33, 0f00000000;
	selp.f32 	%f34, 0f3F000000, 0fBF000000, %p9;
	add.f32 	%f35, %f33, %f34;
	cvt.rzi.s32.f32 	%r18, %f35;
	add.s64 	%rd28, %rd21, %rd23;
	st.global.u16 	[%rd28], %r18;
	setp.lt.f32 	%p10, %f27, 0fC7000000;
	setp.gt.f32 	%p11, %f27, 0f46FFFE00;
	selp.f32 	%f36, 0f46FFFE00, %f27, %p11;
	selp.f32 	%f37, 0fC7000000, %f36, %p10;
	setp.ge.f32 	%p12, %f37, 0f00000000;
	selp.f32 	%f38, 0f3F000000, 0fBF000000, %p12;
	add.f32 	%f39, %f37, %f38;
	cvt.rzi.s32.f32 	%r19, %f39;
	add.s64 	%rd29, %rd22, %rd23;
	st.global.u16 	[%rd29], %r19;
$L__BB13_2:
	ret;

}
	// .globl	_Z31nppiColorTwist32f_8u_P3R_kernelPKhS0_S0_iPhS1_S1_iiiPKf
.visible .entry _Z31nppiColorTwist32f_8u_P3R_kernelPKhS0_S0_iPhS1_S1_iiiPKf(
	.param .u64 .ptr .align 1 _Z31nppiColorTwist32f_8u_P3R_kernelPKhS0_S0_iPhS1_S1_iiiPKf_param_0,
	.param .u64 .ptr .align 1 _Z31nppiColorTwist32f_8u_P3R_kernelPKhS0_S0_iPhS1_S1_iiiPKf_param_1,
	.param .u64 .ptr .align 1 _Z31nppiColorTwist32f_8u_P3R_kernelPKhS0_S0_iPhS1_S1_iiiPKf_param_2,
	.param .u32 _Z31nppiColorTwist32f_8u_P3R_kernelPKhS0_S0_iPhS1_S1_iiiPKf_param_3,
	.param .u64 .ptr .align 1 _Z31nppiColorTwist32f_8u_P3R_kernelPKhS0_S0_iPhS1_S1_iiiPKf_param_4,
	.param .u64 .ptr .align 1 _Z31nppiColorTwist32f_8u_P3R_kernelPKhS0_S0_iPhS1_S1_iiiPKf_param_5,
	.param .u64 .ptr .align 1 _Z31nppiColorTwist32f_8u_P3R_kernelPKhS0_S0_iPhS1_S1_iiiPKf_param_6,
	.param .u32 _Z31nppiColorTwist32f_8u_P3R_kernelPKhS0_S0_iPhS1_S1_iiiPKf_param_7,
	.param .u32 _Z31nppiColorTwist32f_8u_P3R_kernelPKhS0_S0_iPhS1_S1_iiiPKf_param_8,
	.param .u32 _Z31nppiColorTwist32f_8u_P3R_kernelPKhS0_S0_iPhS1_S1_iiiPKf_param_9,
	.param .u64 .ptr .align 1 _Z31nppiColorTwist32f_8u_P3R_kernelPKhS0_S0_iPhS1_S1_iiiPKf_param_10
)
{
	.reg .pred 	%p<4>;
	.reg .b16 	%rs<4>;
	.reg .b32 	%r<20>;
	.reg .b32 	%f<37>;
	.reg .b64 	%rd<29>;

	ld.param.u64 	%rd2, [_Z31nppiColorTwist32f_8u_P3R_kernelPKhS0_S0_iPhS1_S1_iiiPKf_param_1];
	ld.param.u32 	%r3, [_Z31nppiColorTwist32f_8u_P3R_kernelPKhS0_S0_iPhS1_S1_iiiPKf_param_3];
	ld.param.u64 	%rd4, [_Z31nppiColorTwist32f_8u_P3R_kernelPKhS0_S0_iPhS1_S1_iiiPKf_param_4];
	ld.param.u64 	%rd5, [_Z31nppiColorTwist32f_8u_P3R_kernelPKhS0_S0_iPhS1_S1_iiiPKf_param_5];
	ld.param.u32 	%r4, [_Z31nppiColorTwist32f_8u_P3R_kernelPKhS0_S0_iPhS1_S1_iiiPKf_param_7];
	ld.param.u32 	%r5, [_Z31nppiColorTwist32f_8u_P3R_kernelPKhS0_S0_iPhS1_S1_iiiPKf_param_8];
	ld.param.u32 	%r6, [_Z31nppiColorTwist32f_8u_P3R_kernelPKhS0_S0_iPhS1_S1_iiiPKf_param_9];
	ld.param.u64 	%rd7, [_Z31nppiColorTwist32f_8u_P3R_kernelPKhS0_S0_iPhS1_S1_iiiPKf_param_10];
	mov.u32 	%r8, %ctaid.x;
	mov.u32 	%r9, %ntid.x;
	mov.u32 	%r10, %tid.x;
	mad.lo.s32 	%r1, %r8, %r9, %r10;
	mov.u32 	%r11, %ctaid.y;
	mov.u32 	%r12, %ntid.y;
	mov.u32 	%r13, %tid.y;
	mad.lo.s32 	%r14, %r11, %r12, %r13;
	setp.ge.s32 	%p1, %r1, %r5;
	setp.ge.s32 	%p2, %r14, %r6;
	or.pred  	%p3, %p1, %p2;
	@%p3 bra 	$L__BB14_2;
	ld.param.u64 	%rd28, [_Z31nppiColorTwist32f_8u_P3R_kernelPKhS0_S0_iPhS1_S1_iiiPKf_param_6];
	ld.param.u64 	%rd27, [_Z31nppiColorTwist32f_8u_P3R_kernelPKhS0_S0_iPhS1_S1_iiiPKf_param_2];
	ld.param.u64 	%rd26, [_Z31nppiColorTwist32f_8u_P3R_kernelPKhS0_S0_iPhS1_S1_iiiPKf_param_0];
	cvta.to.global.u64 	%rd8, %rd26;
	cvta.to.global.u64 	%rd9, %rd2;
	cvta.to.global.u64 	%rd10, %rd27;
	cvta.to.global.u64 	%rd11, %rd7;
	cvta.to.global.u64 	%rd12, %rd4;
	cvta.to.global.u64 	%rd13, %rd5;
	cvta.to.global.u64 	%rd14, %rd28;
	mul.lo.s32 	%r15, %r3, %r14;
	cvt.s64.s32 	%rd15, %r15;
	mul.lo.s32 	%r16, %r4, %r14;
	cvt.s64.s32 	%rd16, %r16;
	cvt.s64.s32 	%rd17, %r1;
	add.s64 	%rd18, %rd15, %rd17;
	add.s64 	%rd19, %rd8, %rd18;
	ld.global.u8 	%rs1, [%rd19];
	cvt.rn.f32.u16 	%f1, %rs1;
	add.s64 	%rd20, %rd9, %rd18;
	ld.global.u8 	%rs2, [%rd20];
	cvt.rn.f32.u16 	%f2, %rs2;
	add.s64 	%rd21, %rd10, %rd18;
	ld.global.u8 	%rs3, [%rd21];
	cvt.rn.f32.u16 	%f3, %rs3;
	ld.global.f32 	%f4, [%rd11];
	ld.global.f32 	%f5, [%rd11+4];
	mul.f32 	%f6, %f5, %f2;
	fma.rn.f32 	%f7, %f4, %f1, %f6;
	ld.global.f32 	%f8, [%rd11+8];
	fma.rn.f32 	%f9, %f8, %f3, %f7;
	ld.global.f32 	%f10, [%rd11+12];
	add.f32 	%f11, %f10, %f9;
	ld.global.f32 	%f12, [%rd11+16];
	ld.global.f32 	%f13, [%rd11+20];
	mul.f32 	%f14, %f13, %f2;
	fma.rn.f32 	%f15, %f12, %f1, %f14;
	ld.global.f32 	%f16, [%rd11+24];
	fma.rn.f32 	%f17, %f16, %f3, %f15;
	ld.global.f32 	%f18, [%rd11+28];
	add.f32 	%f19, %f18, %f17;
	ld.global.f32 	%f20, [%rd11+32];
	ld.global.f32 	%f21, [%rd11+36];
	mul.f32 	%f22, %f21, %f2;
	fma.rn.f32 	%f23, %f20, %f1, %f22;
	ld.global.f32 	%f24, [%rd11+40];
	fma.rn.f32 	%f25, %f24, %f3, %f23;
	ld.global.f32 	%f26, [%rd11+44];
	add.f32 	%f27, %f26, %f25;
	add.f32 	%f28, %f11, 0f3F000000;
	min.f32 	%f29, %f28, 0f437F0000;
	max.f32 	%f30, %f29, 0f00000000;
	cvt.rzi.u32.f32 	%r17, %f30;
	add.s64 	%rd22, %rd16, %rd17;
	add.s64 	%rd23, %rd12, %rd22;
	st.global.u8 	[%rd23], %r17;
	add.f32 	%f31, %f19, 0f3F000000;
	min.f32 	%f32, %f31, 0f437F0000;
	max.f32 	%f33, %f32, 0f00000000;
	cvt.rzi.u32.f32 	%r18, %f33;
	add.s64 	%rd24, %rd13, %rd22;
	st.global.u8 	[%rd24], %r18;
	add.f32 	%f34, %f27, 0f3F000000;
	min.f32 	%f35, %f34, 0f437F0000;
	max.f32 	%f36, %f35, 0f00000000;
	cvt.rzi.u32.f32 	%r19, %f36;
	add.s64 	%rd25, %rd14, %rd22;
	st.global.u8 	[%rd25], %r19;
$L__BB14_2:
	ret;

}
	// .globl	_Z31nppiColorTwist32f_8u_C1R_kernelPKhiPhiiiPKf
.visible .entry _Z31nppiColorTwist32f_8u_C1R_kernelPKhiPhiiiPKf(
	.param .u64 .ptr .align 1 _Z31nppiColorTwist32f_8u_C1R_kernelPKhiPhiiiPKf_param_0,
	.param .u32 _Z31nppiColorTwist32f_8u_C1R_kernelPKhiPhiiiPKf_param_1,
	.param .u64 .ptr .align 1 _Z31nppiColorTwist32f_8u_C1R_kernelPKhiPhiiiPKf_param_2,
	.param .u32 _Z31nppiColorTwist32f_8u_C1R_kernelPKhiPhiiiPKf_param_3,
	.param .u32 _Z31nppiColorTwist32f_8u_C1R_kernelPKhiPhiiiPKf_param_4,
	.param .u32 _Z31nppiColorTwist32f_8u_C1R_kernelPKhiPhiiiPKf_param_5,
	.param .u64 .ptr .align 1 _Z31nppiColorTwist32f_8u_C1R_kernelPKhiPhiiiPKf_param_6
)
{
	.reg .pred 	%p<4>;
	.reg .b16 	%rs<2>;
	.reg .b32 	%r<18>;
	.reg .b32 	%f<13>;
	.reg .b64 	%rd<14>;

	ld.param.u64 	%rd1, [_Z31nppiColorTwist32f_8u_C1R_kernelPKhiPhiiiPKf_param_0];
	ld.param.u32 	%r3, [_Z31nppiColorTwist32f_8u_C1R_kernelPKhiPhiiiPKf_param_1];
	ld.param.u64 	%rd2, [_Z31nppiColorTwist32f_8u_C1R_kernelPKhiPhiiiPKf_param_2];
	ld.param.u32 	%r4, [_Z31nppiColorTwist32f_8u_C1R_kernelPKhiPhiiiPKf_param_3];
	ld.param.u32 	%r5, [_Z31nppiColorTwist32f_8u_C1R_kernelPKhiPhiiiPKf_param_4];
	ld.param.u32 	%r6, [_Z31nppiColorTwist32f_8u_C1R_kernelPKhiPhiiiPKf_param_5];
	ld.param.u64 	%rd3, [_Z31nppiColorTwist32f_8u_C1R_kernelPKhiPhiiiPKf_param_6];
	mov.u32 	%r8, %ctaid.x;
	mov.u32 	%r9, %ntid.x;
	mov.u32 	%r10, %tid.x;
	mad.lo.s32 	%r1, %r8, %r9, %r10;
	mov.u32 	%r11, %ctaid.y;
	mov.u32 	%r12, %ntid.y;
	mov.u32 	%r13, %tid.y;
	mad.lo.s32 	%r14, %r11, %r12, %r13;
	setp.ge.s32 	%p1, %r1, %r5;
	setp.ge.s32 	%p2, %r14, %r6;
	or.pred  	%p3, %p1, %p2;
	@%p3 bra 	$L__BB15_2;
	cvta.to.global.u64 	%rd4, %rd1;
	cvta.to.global.u64 	%rd5, %rd3;
	cvta.to.global.u64 	%rd6, %rd2;
	mul.lo.s32 	%r15, %r3, %r14;
	cvt.s64.s32 	%rd7, %r15;
	mul.lo.s32 	%r16, %r4, %r14;
	cvt.s64.s32 	%rd8, %r16;
	cvt.s64.s32 	%rd9, %r1;
	add.s64 	%rd10, %rd7, %rd9;
	add.s64 	%rd11, %rd4, %rd10;
	ld.global.u8 	%rs1, [%rd11];
	cvt.rn.f32.u16 	%f1, %rs1;
	ld.global.f32 	%f2, [%rd5];
	ld.global.f32 	%f3, [%rd5+4];
	mul.f32 	%f4, %f3, %f1;
	fma.rn.f32 	%f5, %f2, %f1, %f4;
	ld.global.f32 	%f6, [%rd5+8];
	fma.rn.f32 	%f7, %f6, %f1, %f5;
	ld.global.f32 	%f8, [%rd5+12];
	add.f32 	%f9, %f8, %f7;
	add.f32 	%f10, %f9, 0f3F000000;
	min.f32 	%f11, %f10, 0f437F0000;
	max.f32 	%f12, %f11, 0f00000000;
	cvt.rzi.u32.f32 	%r17, %f12;
	add.s64 	%rd12, %rd8, %rd9;
	add.s64 	%rd13, %rd6, %rd12;
	st.global.u8 	[%rd13], %r17;
$L__BB15_2:
	ret;

}


// ===== COMPILED SASS (sm_100) =====

	.target	sm_100

	.elftype	@"ET_EXEC"


//--------------------- .note.nv.tkinfo           --------------------------
	.section	.note.nv.tkinfo,"",@"SHT_NOTE"
	.sectionflags	@"SHF_NOTE_NV_TKINFO"
	.tkinfo
        /*0018*/ 	.word	0x00000002
        /*0030*/ 	.string	""
        /*0030*/ 	.string	"ptxas"
        /*0030*/ 	.string	"Cuda compilation tools, release 13.0, V13.0.88"
        /*0030*/ 	.string	"Build cuda_13.0.r13.0/compiler.36424714_0"
        /*0030*/ 	.string	"-arch sm_100 -m 64 "



//--------------------- .note.nv.cuinfo           --------------------------
	.section	.note.nv.cuinfo,"",@"SHT_NOTE"
	.sectionflags	@"SHF_NOTE_NV_CUINFO"
        /*0018*/ 	.short	0x0002
        /*001a*/ 	.short	0x0064
        /*001c*/ 	.short	0x0082
	.zero		2


//--------------------- .nv.info                  --------------------------
	.section	.nv.info,"",@"SHT_CUDA_INFO"
	.align	4


	//----- nvinfo : EIATTR_REGCOUNT
	.align		4
        /*0000*/ 	.byte	0x04, 0x2f
        /*0002*/ 	.short	(.L_1 - .L_0)
	.align		4
.L_0:
        /*0004*/ 	.word	index@(_Z31nppiColorTwist32f_8u_C3R_kernelPKhiPhiiiPKf)
        /*0008*/ 	.word	0x00000019


	//----- nvinfo : EIATTR_FRAME_SIZE
	.align		4
.L_1:
        /*000c*/ 	.byte	0x04, 0x11
        /*000e*/ 	.short	(.L_3 - .L_2)
	.align		4
.L_2:
        /*0010*/ 	.word	index@(_Z31nppiColorTwist32f_8u_C3R_kernelPKhiPhiiiPKf)
        /*0014*/ 	.word	0x00000000


	//----- nvinfo : EIATTR_REGCOUNT
	.align		4
.L_3:
        /*0018*/ 	.byte	0x04, 0x2f
        /*001a*/ 	.short	(.L_5 - .L_4)
	.align		4
.L_4:
        /*001c*/ 	.word	index@(_Z31nppiColorTwist32f_8u_C4R_kernelPKhiPhiiiPKf)
        /*0020*/ 	.word	0x0000001a


	//----- nvinfo : EIATTR_FRAME_SIZE
	.align		4
.L_5:
        /*0024*/ 	.byte	0x04, 0x11
        /*0026*/ 	.short	(.L_7 - .L_6)
	.align		4
.L_6:
        /*0028*/ 	.word	index@(_Z31nppiColorTwist32f_8u_C4R_kernelPKhiPhiiiPKf)
        /*002c*/ 	.word	0x00000000


	//----- nvinfo : EIATTR_REGCOUNT
	.align		4
.L_7:
        /*0030*/ 	.byte	0x04, 0x2f
        /*0032*/ 	.short	(.L_9 - .L_8)
	.align		4
.L_8:
        /*0034*/ 	.word	index@(_Z32nppiColorTwist32f_8u_AC4R_kernelPKhiPhiiiPKf)
        /*0038*/ 	.word	0x0000001a


	//----- nvinfo : EIATTR_FRAME_SIZE
	.align		4
.L_9:
        /*003c*/ 	.byte	0x04, 0x11
        /*003e*/ 	.short	(.L_11 - .L_10)
	.align		4
.L_10:
        /*0040*/ 	.word	index@(_Z32nppiColorTwist32f_8u_AC4R_kernelPKhiPhiiiPKf)
        /*0044*/ 	.word	0x00000000


	//----- nvinfo : EIATTR_REGCOUNT
	.align		4
.L_11:
        /*0048*/ 	.byte	0x04, 0x2f
        /*004a*/ 	.short	(.L_13 - .L_12)
	.align		4
.L_12:
        /*004c*/ 	.word	index@(_Z31nppiColorTwist32f_8u_C2R_kernelPKhiPhiiiPKf)
        /*0050*/ 	.word	0x00000018


	//----- nvinfo : EIATTR_FRAME_SIZE
	.align		4
.L_13:
        /*0054*/ 	.byte	0x04, 0x11
        /*0056*/ 	.short	(.L_15 - .L_14)
	.align		4
.L_14:
        /*0058*/ 	.word	index@(_Z31nppiColorTwist32f_8u_C2R_kernelPKhiPhiiiPKf)
        /*005c*/ 	.word	0x00000000


	//----- nvinfo : EIATTR_REGCOUNT
	.align		4
.L_15:
        /*0060*/ 	.byte	0x04, 0x2f
        /*0062*/ 	.short	(.L_17 - .L_16)
	.align		4
.L_16:
        /*0064*/ 	.word	index@(_Z32nppiColorTwist32f_16u_C3R_kernelPKtiPtiiiPKf)
        /*0068*/ 	.word	0x0000001b


	//----- nvinfo : EIATTR_FRAME_SIZE
	.align		4
.L_17:
        /*006c*/ 	.byte	0x04, 0x11
        /*006e*/ 	.short	(.L_19 - .L_18)
	.align		4
.L_18:
        /*0070*/ 	.word	index@(_Z32nppiColorTwist32f_16u_C3R_kernelPKtiPtiiiPKf)
        /*0074*/ 	.word	0x00000000


	//----- nvinfo : EIATTR_REGCOUNT
	.align		4
.L_19:
        /*0078*/ 	.byte	0x04, 0x2f
        /*007a*/ 	.short	(.L_21 - .L_20)
	.align		4
.L_20:
        /*007c*/ 	.word	index@(_Z33nppiColorTwist32f_16u_AC4R_kernelPKtiPtiiiPKf)
        /*0080*/ 	.word	0x00000018


	//----- nvinfo : EIATTR_FRAME_SIZE
	.align		4
.L_21:
        /*0084*/ 	.byte	0x04, 0x11
        /*0086*/ 	.short	(.L_23 - .L_22)
	.align		4
.L_22:
        /*0088*/ 	.word	index@(_Z33nppiColorTwist32f_16u_AC4R_kernelPKtiPtiiiPKf)
        /*008c*/ 	.word	0x00000000


	//----- nvinfo : EIATTR_REGCOUNT
	.align		4
.L_23:
        /*0090*/ 	.byte	0x04, 0x2f
        /*0092*/ 	.short	(.L_25 - .L_24)
	.align		4
.L_24:
        /*0094*/ 	.word	index@(_Z32nppiColorTwist32f_16u_C2R_kernelPKtiPtiiiPKf)
        /*0098*/ 	.word	0x00000016


	//----- nvinfo : EIATTR_FRAME_SIZE
	.align		4
.L_25:
        /*009c*/ 	.byte	0x04, 0x11
        /*009e*/ 	.short	(.L_27 - .L_26)
	.align		4
.L_26:
        /*00a0*/ 	.word	index@(_Z32nppiColorTwist32f_16u_C2R_kernelPKtiPtiiiPKf)
        /*00a4*/ 	.word	0x00000000


	//----- nvinfo : EIATTR_REGCOUNT
	.align		4
.L_27:
        /*00a8*/ 	.byte	0x04, 0x2f
        /*00aa*/ 	.short	(.L_29 - .L_28)
	.align		4
.L_28:
        /*00ac*/ 	.word	index@(_Z32nppiColorTwist32f_16u_C1R_kernelPKtiPtiiiPKf)
        /*00b0*/ 	.word	0x00000010


	//----- nvinfo : EIATTR_FRAME_SIZE
	.align		4
.L_29:
        /*00b4*/ 	.byte	0x04, 0x11
        /*00b6*/ 	.short	(.L_31 - .L_30)
	.align		4
.L_30:
        /*00b8*/ 	.word	index@(_Z32nppiColorTwist32f_16u_C1R_kernelPKtiPtiiiPKf)
        /*00bc*/ 	.word	0x00000000


	//----- nvinfo : EIATTR_REGCOUNT
	.align		4
.L_31:
        /*00c0*/ 	.byte	0x04, 0x2f
        /*00c2*/ 	.short	(.L_33 - .L_32)
	.align		4
.L_32:
        /*00c4*/ 	.word	index@(_Z32nppiColorTwist32f_16u_P3R_kernelPKtS0_S0_iPtS1_S1_iiiPKf)
        /*00c8*/ 	.word	0x00000017


	//----- nvinfo : EIATTR_FRAME_SIZE
	.align		4
.L_33:
        /*00cc*/ 	.byte	0x04, 0x11
        /*00ce*/ 	.short	(.L_35 - .L_34)
	.align		4
.L_34:
        /*00d0*/ 	.word	index@(_Z32nppiColorTwist32f_16u_P3R_kernelPKtS0_S0_iPtS1_S1_iiiPKf)
        /*00d4*/ 	.word	0x00000000


	//----- nvinfo : EIATTR_REGCOUNT
	.align		4
.L_35:
        /*00d8*/ 	.byte	0x04, 0x2f
        /*00da*/ 	.short	(.L_37 - .L_36)
	.align		4
.L_36:
        /*00dc*/ 	.word	index@(_Z32nppiColorTwist32f_16s_C3R_kernelPKsiPsiiiPKf)
        /*00e0*/ 	.word	0x00000018


	//----- nvinfo : EIATTR_FRAME_SIZE
	.align		4
.L_37:
        /*00e4*/ 	.byte	0x04, 0x11
        /*00e6*/ 	.short	(.L_39 - .L_38)
	.align		4
.L_38:
        /*00e8*/ 	.word	index@(_Z32nppiColorTwist32f_16s_C3R_kernelPKsiPsiiiPKf)
        /*00ec*/ 	.word	0x00000000


	//----- nvinfo : EIATTR_REGCOUNT
	.align		4
.L_39:
        /*00f0*/ 	.byte	0x04, 0x2f
        /*00f2*/ 	.short	(.L_41 - .L_40)
	.align		4
.L_40:
        /*00f4*/ 	.word	index@(_Z33nppiColorTwist32f_16s_AC4R_kernelPKsiPsiiiPKf)
        /*00f8*/ 	.word	0x00000018


	//----- nvinfo : EIATTR_FRAME_SIZE
	.align		4
.L_41:
        /*00fc*/ 	.byte	0x04, 0x11
        /*00fe*/ 	.short	(.L_43 - .L_42)
	.align		4
.L_42:
        /*0100*/ 	.word	index@(_Z33nppiColorTwist32f_16s_AC4R_kernelPKsiPsiiiPKf)
        /*0104*/ 	.word	0x00000000


	//----- nvinfo : EIATTR_REGCOUNT
	.align		4
.L_43:
        /*0108*/ 	.byte	0x04, 0x2f
        /*010a*/ 	.short	(.L_45 - .L_44)
	.align		4
.L_44:
        /*010c*/ 	.word	index@(_Z32nppiColorTwist32f_16s_C2R_kernelPKsiPsiiiPKf)
        /*0110*/ 	.word	0x00000018


	//----- nvinfo : EIATTR_FRAME_SIZE
	.align		4
.L_45:
        /*0114*/ 	.byte	0x04, 0x11
        /*0116*/ 	.short	(.L_47 - .L_46)
	.align		4
.L_46:
        /*0118*/ 	.word	index@(_Z32nppiColorTwist32f_16s_C2R_kernelPKsiPsiiiPKf)
        /*011c*/ 	.word	0x00000000


	//----- nvinfo : EIATTR_REGCOUNT
	.align		4
.L_47:
        /*0120*/ 	.byte	0x04, 0x2f
        /*0122*/ 	.short	(.L_49 - .L_48)
	.align		4
.L_48:
        /*0124*/ 	.word	index@(_Z32nppiColorTwist32f_16s_C1R_kernelPKsiPsiiiPKf)
        /*0128*/ 	.word	0x00000010


	//----- nvinfo : EIATTR_FRAME_SIZE
	.align		4
.L_49:
        /*012c*/ 	.byte	0x04, 0x11
        /*012e*/ 	.short	(.L_51 - .L_50)
	.align		4
.L_50:
        /*0130*/ 	.word	index@(_Z32nppiColorTwist32f_16s_C1R_kernelPKsiPsiiiPKf)
        /*0134*/ 	.word	0x00000000


	//----- nvinfo : EIATTR_REGCOUNT
	.align		4
.L_51:
        /*0138*/ 	.byte	0x04, 0x2f
        /*013a*/ 	.short	(.L_53 - .L_52)
	.align		4
.L_52:
        /*013c*/ 	.word	index@(_Z32nppiColorTwist32f_16s_P3R_kernelPKsS0_S0_iPsS1_S1_iiiPKf)
        /*0140*/ 	.word	0x00000018


	//----- nvinfo : EIATTR_FRAME_SIZE
	.align		4
.L_53:
        /*0144*/ 	.byte	0x04, 0x11
        /*0146*/ 	.short	(.L_55 - .L_54)
	.align		4
.L_54:
        /*0148*/ 	.word	index@(_Z32nppiColorTwist32f_16s_P3R_kernelPKsS0_S0_iPsS1_S1_iiiPKf)
        /*014c*/ 	.word	0x00000000


	//----- nvinfo : EIATTR_REGCOUNT
	.align		4
.L_55:
        /*0150*/ 	.byte	0x04, 0x2f
        /*0152*/ 	.short	(.L_57 - .L_56)
	.align		4
.L_56:
        /*0154*/ 	.word	index@(_Z31nppiColorTwist32f_8u_P3R_kernelPKhS0_S0_iPhS1_S1_iiiPKf)
        /*0158*/ 	.word	0x00000019


	//----- nvinfo : EIATTR_FRAME_SIZE
	.align		4
.L_57:
        /*015c*/ 	.byte	0x04, 0x11
        /*015e*/ 	.short	(.L_59 - .L_58)
	.align		4
.L_58:
        /*0160*/ 	.word	index@(_Z31nppiColorTwist32f_8u_P3R_kernelPKhS0_S0_iPhS1_S1_iiiPKf)
        /*0164*/ 	.word	0x00000000


	//----- nvinfo : EIATTR_REGCOUNT
	.align		4
.L_59:
        /*0168*/ 	.byte	0x04, 0x2f
        /*016a*/ 	.short	(.L_61 - .L_60)
	.align		4
.L_60:
        /*016c*/ 	.word	index@(_Z31nppiColorTwist32f_8u_C1R_kernelPKhiPhiiiPKf)
        /*0170*/ 	.word	0x0000000f


	//----- nvinfo : EIATTR_FRAME_SIZE
	.align		4
.L_61:
        /*0174*/ 	.byte	0x04, 0x11
        /*0176*/ 	.short	(.L_63 - .L_62)
	.align		4
.L_62:
        /*0178*/ 	.word	index@(_Z31nppiColorTwist32f_8u_C1R_kernelPKhiPhiiiPKf)
        /*017c*/ 	.word	0x00000000


	//----- nvinfo : EIATTR_MIN_STACK_SIZE
	.align		4
.L_63:
        /*0180*/ 	.byte	0x04, 0x12
        /*0182*/ 	.short	(.L_65 - .L_64)
	.align		4
.L_64:
        /*0184*/ 	.word	index@(_Z31nppiColorTwist32f_8u_C1R_kernelPKhiPhiiiPKf)
        /*0188*/ 	.word	0x00000000


	//----- nvinfo : EIATTR_MIN_STACK_SIZE
	.align		4
.L_65:
        /*018c*/ 	.byte	0x04, 0x12
        /*018e*/ 	.short	(.L_67 - .L_66)
	.align		4
.L_66:
        /*0190*/ 	.word	index@(_Z31nppiColorTwist32f_8u_P3R_kernelPKhS0_S0_iPhS1_S1_iiiPKf)
        /*0194*/ 	.word	0x00000000


	//----- nvinfo : EIATTR_MIN_STACK_SIZE
	.align		4
.L_67:
        /*0198*/ 	.byte	0x04, 0x12
        /*019a*/ 	.short	(.L_69 - .L_68)
	.align		4
.L_68:
        /*019c*/ 	.word	index@(_Z32nppiColorTwist32f_16s_P3R_kernelPKsS0_S0_iPsS1_S1_iiiPKf)
        /*01a0*/ 	.word	0x00000000


	//----- nvinfo : EIATTR_MIN_STACK_SIZE
	.align		4
.L_69:
        /*01a4*/ 	.byte	0x04, 0x12
        /*01a6*/ 	.short	(.L_71 - .L_70)
	.align		4
.L_70:
        /*01a8*/ 	.word	index@(_Z32nppiColorTwist32f_16s_C1R_kernelPKsiPsiiiPKf)
        /*01ac*/ 	.word	0x00000000


	//----- nvinfo : EIATTR_MIN_STACK_SIZE
	.align		4
.L_71:
        /*01b0*/ 	.byte	0x04, 0x12
        /*01b2*/ 	.short	(.L_73 - .L_72)
	.align		4
.L_72:
        /*01b4*/ 	.word	index@(_Z32nppiColorTwist32f_16s_C2R_kernelPKsiPsiiiPKf)
        /*01b8*/ 	.word	0x00000000


	//----- nvinfo : EIATTR_MIN_STACK_SIZE
	.align		4
.L_73:
        /*01bc*/ 	.byte	0x04, 0x12
        /*01be*/ 	.short	(.L_75 - .L_74)
	.align		4
.L_74:
        /*01c0*/ 	.word	index@(_Z33nppiColorTwist32f_16s_AC4R_kernelPKsiPsiiiPKf)
        /*01c4*/ 	.word	0x00000000


	//----- nvinfo : EIATTR_MIN_STACK_SIZE
	.align		4
.L_75:
        /*01c8*/ 	.byte	0x04, 0x12
        /*01ca*/ 	.short	(.L_77 - .L_76)
	.align		4
.L_76:
        /*01cc*/ 	.word	index@(_Z32nppiColorTwist32f_16s_C3R_kernelPKsiPsiiiPKf)
        /*01d0*/ 	.word	0x00000000


	//----- nvinfo : EIATTR_MIN_STACK_SIZE
	.align		4
.L_77:
        /*01d4*/ 	.byte	0x04, 0x12
        /*01d6*/ 	.short	(.L_79 - .L_78)
	.align		4
.L_78:
        /*01d8*/ 	.word	index@(_Z32nppiColorTwist32f_16u_P3R_kernelPKtS0_S0_iPtS1_S1_iiiPKf)
        /*01dc*/ 	.word	0x00000000


	//----- nvinfo : EIATTR_MIN_STACK_SIZE
	.align		4
.L_79:
        /*01e0*/ 	.byte	0x04, 0x12
        /*01e2*/ 	.short	(.L_81 - .L_80)
	.align		4
.L_80:
        /*01e4*/ 	.word	index@(_Z32nppiColorTwist32f_16u_C1R_kernelPKtiPtiiiPKf)
        /*01e8*/ 	.word	0x00000000


	//----- nvinfo : EIATTR_MIN_STACK_SIZE
	.align		4
.L_81:
        /*01ec*/ 	.byte	0x04, 0x12
        /*01ee*/ 	.short	(.L_83 - .L_82)
	.align		4
.L_82:
        /*01f0*/ 	.word	index@(_Z32nppiColorTwist32f_16u_C2R_kernelPKtiPtiiiPKf)
        /*01f4*/ 	.word	0x00000000


	//----- nvinfo : EIATTR_MIN_STACK_SIZE
	.align		4
.L_83:
        /*01f8*/ 	.byte	0x04, 0x12
        /*01fa*/ 	.short	(.L_85 - .L_84)
	.align		4
.L_84:
        /*01fc*/ 	.word	index@(_Z33nppiColorTwist32f_16u_AC4R_kernelPKtiPtiiiPKf)
        /*0200*/ 	.word	0x00000000


	//----- nvinfo : EIATTR_MIN_STACK_SIZE
	.align		4
.L_85:
        /*0204*/ 	.byte	0x04, 0x12
        /*0206*/ 	.short	(.L_87 - .L_86)
	.align		4
.L_86:
        /*0208*/ 	.word	index@(_Z32nppiColorTwist32f_16u_C3R_kernelPKtiPtiiiPKf)
        /*020c*/ 	.word	0x00000000


	//----- nvinfo : EIATTR_MIN_STACK_SIZE
	.align		4
.L_87:
        /*0210*/ 	.byte	0x04, 0x12
        /*0212*/ 	.short	(.L_89 - .L_88)
	.align		4
.L_88:
        /*0214*/ 	.word	index@(_Z31nppiColorTwist32f_8u_C2R_kernelPKhiPhiiiPKf)
        /*0218*/ 	.word	0x00000000


	//----- nvinfo : EIATTR_MIN_STACK_SIZE
	.align		4
.L_89:
        /*021c*/ 	.byte	0x04, 0x12
        /*021e*/ 	.short	(.L_91 - .L_90)
	.align		4
.L_90:
        /*0220*/ 	.word	index@(_Z32nppiColorTwist32f_8u_AC4R_kernelPKhiPhiiiPKf)
        /*0224*/ 	.word	0x00000000


	//----- nvinfo : EIATTR_MIN_STACK_SIZE
	.align		4
.L_91:
        /*0228*/ 	.byte	0x04, 0x12
        /*022a*/ 	.short	(.L_93 - .L_92)
	.align		4
.L_92:
        /*022c*/ 	.word	index@(_Z31nppiColorTwist32f_8u_C4R_kernelPKhiPhiiiPKf)
        /*0230*/ 	.word	0x00000000


	//----- nvinfo : EIATTR_MIN_STACK_SIZE
	.align		4
.L_93:
        /*0234*/ 	.byte	0x04, 0x12
        /*0236*/ 	.short	(.L_95 - .L_94)
	.align		4
.L_94:
        /*0238*/ 	.word	index@(_Z31nppiColorTwist32f_8u_C3R_kernelPKhiPhiiiPKf)
        /*023c*/ 	.word	0x00000000
.L_95:


//--------------------- .nv.compat                --------------------------
	.section	.nv.compat,"",@"SHT_CUDA_COMPAT_INFO"
	.align	4
        /*0000*/ 	.byte	0x02, 0x09, 0x00, 0x00, 0x02, 0x02, 0x01, 0x00, 0x02, 0x05, 0x05, 0x00, 0x03, 0x07, 0x01, 0x01
        /*0010*/ 	.byte	0x02, 0x03, 0x00, 0x00, 0x02, 0x06, 0x01, 0x00, 0x04, 0x0b, 0x08, 0x00, 0x01, 0x00, 0x00, 0x00
        /*0020*/ 	.byte	0x00, 0x00, 0x00, 0x00


//--------------------- .nv.info._Z31nppiColorTwist32f_8u_C1R_kernelPKhiPhiiiPKf --------------------------
	.section	.nv.info._Z31nppiColorTwist32f_8u_C1R_kernelPKhiPhiiiPKf,"",@"SHT_CUDA_INFO"
	.sectionflags	@""
	.align	4


	//----- nvinfo : EIATTR_CUDA_API_VERSION
	.align		4
        /*0000*/ 	.byte	0x04, 0x37
        /*0002*/ 	.short	(.L_97 - .L_96)
.L_96:
        /*0004*/ 	.word	0x00000082


	//----- nvinfo : EIATTR_KPARAM_INFO
	.align		4
.L_97:
        /*0008*/ 	.byte	0x04, 0x17
        /*000a*/ 	.short	(.L_99 - .L_98)
.L_98:
        /*000c*/ 	.word	0x00000000
        /*0010*/ 	.short	0x0006
        /*0012*/ 	.short	0x0028
        /*0014*/ 	.byte	0x00, 0xf5, 0x21, 0x00


	//----- nvinfo : EIATTR_KPARAM_INFO
	.align		4
.L_99:
        /*0018*/ 	.byte	0x04, 0x17
        /*001a*/ 	.short	(.L_101 - .L_100)
.L_100:
        /*001c*/ 	.word	0x00000000
        /*0020*/ 	.short	0x0005
        /*0022*/ 	.short	0x0020
        /*0024*/ 	.byte	0x00, 0xf0, 0x11, 0x00


	//----- nvinfo : EIATTR_KPARAM_INFO
	.align		4
.L_101:
        /*0028*/ 	.byte	0x04, 0x17
        /*002a*/ 	.short	(.L_103 - .L_102)
.L_102:
        /*002c*/ 	.word	0x00000000
        /*0030*/ 	.short	0x0004
        /*0032*/ 	.short	0x001c
        /*0034*/ 	.byte	0x00, 0xf0, 0x11, 0x00


	//----- nvinfo : EIATTR_KPARAM_INFO
	.align		4
.L_103:
        /*0038*/ 	.byte	0x04, 0x17
        /*003a*/ 	.short	(.L_105 - .L_104)
.L_104:
        /*003c*/ 	.word	0x00000000
        /*0040*/ 	.short	0x0003
        /*0042*/ 	.short	0x0018
        /*0044*/ 	.byte	0x00, 0xf0, 0x11, 0x00


	//----- nvinfo : EIATTR_KPARAM_INFO
	.align		4
.L_105:
        /*0048*/ 	.byte	0x04, 0x17
        /*004a*/ 	.short	(.L_107 - .L_106)
.L_106:
        /*004c*/ 	.word	0x00000000
        /*0050*/ 	.short	0x0002
        /*0052*/ 	.short	0x0010
        /*0054*/ 	.byte	0x00, 0xf5, 0x21, 0x00


	//----- nvinfo : EIATTR_KPARAM_INFO
	.align		4
.L_107:
        /*0058*/ 	.byte	0x04, 0x17
        /*005a*/ 	.short	(.L_109 - .L_108)
.L_108:
        /*005c*/ 	.word	0x00000000
        /*0060*/ 	.short	0x0001
        /*0062*/ 	.short	0x0008
        /*0064*/ 	.byte	0x00, 0xf0, 0x11, 0x00


	//----- nvinfo : EIATTR_KPARAM_INFO
	.align		4
.L_109:
        /*0068*/ 	.byte	0x04, 0x17
        /*006a*/ 	.short	(.L_111 - .L_110)
.L_110:
        /*006c*/ 	.word	0x00000000
        /*0070*/ 	.short	0x0000
        /*0072*/ 	.short	0x0000
        /*0074*/ 	.byte	0x00, 0xf5, 0x21, 0x00


	//----- nvinfo : EIATTR_SPARSE_MMA_MASK
	.align		4
.L_111:
        /*0078*/ 	.byte	0x03, 0x50
        /*007a*/ 	.short	0x0000


	//----- nvinfo : EIATTR_MAXREG_COUNT
	.align		4
        /*007c*/ 	.byte	0x03, 0x1b
        /*007e*/ 	.short	0x00ff


	//----- nvinfo : EIATTR_MERCURY_ISA_VERSION
	.align		4
        /*0080*/ 	.byte	0x03, 0x5f
        /*0082*/ 	.short	0x0101


	//----- nvinfo : EIATTR_VRC_CTA_INIT_COUNT
	.align		4
        /*0084*/ 	.byte	0x02, 0x4a
	.zero		1
	.zero		1


	//----- nvinfo : EIATTR_EXIT_INSTR_OFFSETS
	.align		4
        /*0088*/ 	.byte	0x04, 0x1c
        /*008a*/ 	.short	(.L_113 - .L_112)


	//   ....[0]....
.L_112:
        /*008c*/ 	.word	0x000000d0


	//   ....[1]....
        /*0090*/ 	.word	0x000002c0


	//----- nvinfo : EIATTR_CBANK_PARAM_SIZE
	.align		4
.L_113:
        /*0094*/ 	.byte	0x03, 0x19
        /*0096*/ 	.short	0x0030


	//----- nvinfo : EIATTR_PARAM_CBANK
	.align		4
        /*0098*/ 	.byte	0x04, 0x0a
        /*009a*/ 	.short	(.L_115 - .L_114)
	.align		4
.L_114:
        /*009c*/ 	.word	index@(.nv.constant0._Z31nppiColorTwist32f_8u_C1R_kernelPKhiPhiiiPKf)
        /*00a0*/ 	.short	0x0380
        /*00a2*/ 	.short	0x0030


	//----- nvinfo : EIATTR_SW_WAR
	.align		4
.L_115:
        /*00a4*/ 	.byte	0x04, 0x36
        /*00a6*/ 	.short	(.L_117 - .L_116)
.L_116:
        /*00a8*/ 	.word	0x00000008
.L_117:


//--------------------- .nv.info._Z31nppiColorTwist32f_8u_P3R_kernelPKhS0_S0_iPhS1_S1_iiiPKf --------------------------
	.section	.nv.info._Z31nppiColorTwist32f_8u_P3R_kernelPKhS0_S0_iPhS1_S1_iiiPKf,"",@"SHT_CUDA_INFO"
	.sectionflags	@""
	.align	4


	//----- nvinfo : EIATTR_CUDA_API_VERSION
	.align		4
        /*0000*/ 	.byte	0x04, 0x37
        /*0002*/ 	.short	(.L_119 - .L_118)
.L_118:
        /*0004*/ 	.word	0x00000082


	//----- nvinfo : EIATTR_KPARAM_INFO
	.align		4
.L_119:
        /*0008*/ 	.byte	0x04, 0x17
        /*000a*/ 	.short	(.L_121 - .L_120)
.L_120:
        /*000c*/ 	.word	0x00000000
        /*0010*/ 	.short	0x000a
        /*0012*/ 	.short	0x0048
        /*0014*/ 	.byte	0x00, 0xf5, 0x21, 0x00


	//----- nvinfo : EIATTR_KPARAM_INFO
	.align		4
.L_121:
        /*0018*/ 	.byte	0x04, 0x17
        /*001a*/ 	.short	(.L_123 - .L_122)
.L_122:
        /*001c*/ 	.word	0x00000000
        /*0020*/ 	.short	0x0009
        /*0022*/ 	.short	0x0040
        /*0024*/ 	.byte	0x00, 0xf0, 0x11, 0x00


	//----- nvinfo : EIATTR_KPARAM_INFO
	.align		4
.L_123:
        /*0028*/ 	.byte	0x04, 0x17
        /*002a*/ 	.short	(.L_125 - .L_124)
.L_124:
        /*002c*/ 	.word	0x00000000
        /*0030*/ 	.short	0x0008
        /*0032*/ 	.short	0x003c
        /*0034*/ 	.byte	0x00, 0xf0, 0x11, 0x00


	//----- nvinfo : EIATTR_KPARAM_INFO
	.align		4
.L_125:
        /*0038*/ 	.byte	0x04, 0x17
        /*003a*/ 	.short	(.L_127 - .L_126)
.L_126:
        /*003c*/ 	.word	0x00000000
        /*0040*/ 	.short	0x0007
        /*0042*/ 	.short	0x0038
        /*0044*/ 	.byte	0x00, 0xf0, 0x11, 0x00


	//----- nvinfo : EIATTR_KPARAM_INFO
	.align		4
.L_127:
        /*0048*/ 	.byte	0x04, 0x17
        /*004a*/ 	.short	(.L_129 - .L_128)
.L_128:
        /*004c*/ 	.word	0x00000000
        /*0050*/ 	.short	0x0006
        /*0052*/ 	.short	0x0030
        /*0054*/ 	.byte	0x00, 0xf5, 0x21, 0x00


	//----- nvinfo : EIATTR_KPARAM_INFO
	.align		4
.L_129:
        /*0058*/ 	.byte	0x04, 0x17
        /*005a*/ 	.short	(.L_131 - .L_130)
.L_130:
        /*005c*/ 	.word	0x00000000
        /*0060*/ 	.short	0x0005
        /*0062*/ 	.short	0x0028
        /*0064*/ 	.byte	0x00, 0xf5, 0x21, 0x00


	//----- nvinfo : EIATTR_KPARAM_INFO
	.align		4
.L_131:
        /*0068*/ 	.byte	0x04, 0x17
        /*006a*/ 	.short	(.L_133 - .L_132)
.L_132:
        /*006c*/ 	.word	0x00000000
        /*0070*/ 	.short	0x0004
        /*0072*/ 	.short	0x0020
        /*0074*/ 	.byte	0x00, 0xf5, 0x21, 0x00


	//----- nvinfo : EIATTR_KPARAM_INFO
	.align		4
.L_133:
        /*0078*/ 	.byte	0x04, 0x17
        /*007a*/ 	.short	(.L_135 - .L_134)
.L_134:
        /*007c*/ 	.word	0x00000000
        /*0080*/ 	.short	0x0003
        /*0082*/ 	.short	0x0018
        /*0084*/ 	.byte	0x00, 0xf0, 0x11, 0x00


	//----- nvinfo : EIATTR_KPARAM_INFO
	.align		4
.L_135:
        /*0088*/ 	.byte	0x04, 0x17
        /*008a*/ 	.short	(.L_137 - .L_136)
.L_136:
        /*008c*/ 	.word	0x00000000
        /*0090*/ 	.short	0x0002
        /*0092*/ 	.short	0x0010
        /*0094*/ 	.byte	0x00, 0xf5, 0x21, 0x00


	//----- nvinfo : EIATTR_KPARAM_INFO
	.align		4
.L_137:
        /*0098*/ 	.byte	0x04, 0x17
        /*009a*/ 	.short	(.L_139 - .L_138)
.L_138:
        /*009c*/ 	.word	0x00000000
        /*00a0*/ 	.short	0x0001
        /*00a2*/ 	.short	0x0008
        /*00a4*/ 	.byte	0x00, 0xf5, 0x21, 0x00


	//----- nvinfo : EIATTR_KPARAM_INFO
	.align		4
.L_139:
        /*00a8*/ 	.byte	0x04, 0x17
        /*00aa*/ 	.short	(.L_141 - .L_140)
.L_140:
        /*00ac*/ 	.word	0x00000000
        /*00b0*/ 	.short	0x0000
        /*00b2*/ 	.short	0x0000
        /*00b4*/ 	.byte	0x00, 0xf5, 0x21, 0x00


	//----- nvinfo : EIATTR_SPARSE_MMA_MASK
	.align		4
.L_141:
        /*00b8*/ 	.byte	0x03, 0x50
        /*00ba*/ 	.short	0x0000


	//----- nvinfo : EIATTR_MAXREG_COUNT
	.align		4
        /*00bc*/ 	.byte	0x03, 0x1b
        /*00be*/ 	.short	0x00ff


	//----- nvinfo : EIATTR_MERCURY_ISA_VERSION
	.align		4
        /*00c0*/ 	.byte	0x03, 0x5f
        /*00c2*/ 	.short	0x0101


	//----- nvinfo : EIATTR_VRC_CTA_INIT_COUNT
	.align		4
        /*00c4*/ 	.byte	0x02, 0x4a
	.zero		1
	.zero		1


	//----- nvinfo : EIATTR_EXIT_INSTR_OFFSETS
	.align		4
        /*00c8*/ 	.byte	0x04, 0x1c
        /*00ca*/ 	.short	(.L_143 - .L_142)


	//   ....[0]....
.L_142:
        /*00cc*/ 	.word	0x000000d0


	//   ....[1]....
        /*00d0*/ 	.word	0x00000560


	//----- nvinfo : EIATTR_CBANK_PARAM_SIZE
	.align		4
.L_143:
        /*00d4*/ 	.byte	0x03, 0x19
        /*00d6*/ 	.short	0x0050


	//----- nvinfo : EIATTR_PARAM_CBANK
	.align		4
        /*00d8*/ 	.byte	0x04, 0x0a
        /*00da*/ 	.short	(.L_145 - .L_144)
	.align		4
.L_144:
        /*00dc*/ 	.word	index@(.nv.constant0._Z31nppiColorTwist32f_8u_P3R_kernelPKhS0_S0_iPhS1_S1_iiiPKf)
        /*00e0*/ 	.short	0x0380
        /*00e2*/ 	.short	0x0050


	//----- nvinfo : EIATTR_SW_WAR
	.align		4
.L_145:
        /*00e4*/ 	.byte	0x04, 0x36
        /*00e6*/ 	.short	(.L_147 - .L_146)
.L_146:
        /*00e8*/ 	.word	0x00000008
.L_147:


//--------------------- .nv.info._Z32nppiColorTwist32f_16s_P3R_kernelPKsS0_S0_iPsS1_S1_iiiPKf --------------------------
	.section	.nv.info._Z32nppiColorTwist32f_16s_P3R_kernelPKsS0_S0_iPsS1_S1_iiiPKf,"",@"SHT_CUDA_INFO"
	.sectionflags	@""
	.align	4


	//----- nvinfo : EIATTR_CUDA_API_VERSION
	.align		4
        /*0000*/ 	.byte	0x04, 0x37
        /*0002*/ 	.short	(.L_149 - .L_148)
.L_148:
        /*0004*/ 	.word	0x00000082


	//----- nvinfo : EIATTR_KPARAM_INFO
	.align		4
.L_149:
        /*0008*/ 	.byte	0x04, 0x17
        /*000a*/ 	.short	(.L_151 - .L_150)
.L_150:
        /*000c*/ 	.word	0x00000000
        /*0010*/ 	.short	0x000a
        /*0012*/ 	.short	0x0048
        /*0014*/ 	.byte	0x00, 0xf5, 0x21, 0x00


	//----- nvinfo : EIATTR_KPARAM_INFO
	.align		4
.L_151:
        /*0018*/ 	.byte	0x04, 0x17
        /*001a*/ 	.short	(.L_153 - .L_152)
.L_152:
        /*001c*/ 	.word	0x00000000
        /*0020*/ 	.short	0x0009
        /*0022*/ 	.short	0x0040
        /*0024*/ 	.byte	0x00, 0xf0, 0x11, 0x00


	//----- nvinfo : EIATTR_KPARAM_INFO
	.align		4
.L_153:
        /*0028*/ 	.byte	0x04, 0x17
        /*002a*/ 	.short	(.L_155 - .L_154)
.L_154:
        /*002c*/ 	.word	0x00000000
        /*0030*/ 	.short	0x0008
        /*0032*/ 	.short	0x003c
        /*0034*/ 	.byte	0x00, 0xf0, 0x11, 0x00


	//----- nvinfo : EIATTR_KPARAM_INFO
	.align		4
.L_155:
        /*0038*/ 	.byte	0x04, 0x17
        /*003a*/ 	.short	(.L_157 - .L_156)
.L_156:
        /*003c*/ 	.word	0x00000000
        /*0040*/ 	.short	0x0007
        /*0042*/ 	.short	0x0038
        /*0044*/ 	.byte	0x00, 0xf0, 0x11, 0x00


	//----- nvinfo : EIATTR_KPARAM_INFO
	.align		4
.L_157:
        /*0048*/ 	.byte	0x04, 0x17
        /*004a*/ 	.short	(.L_159 - .L_158)
.L_158:
        /*004c*/ 	.word	0x00000000
        /*0050*/ 	.short	0x0006
        /*0052*/ 	.short	0x0030
        /*0054*/ 	.byte	0x00, 0xf5, 0x21, 0x00


	//----- nvinfo : EIATTR_KPARAM_INFO
	.align		4
.L_159:
        /*0058*/ 	.byte	0x04, 0x17
        /*005a*/ 	.short	(.L_161 - .L_160)
.L_160:
        /*005c*/ 	.word	0x00000000
        /*0060*/ 	.short	0x0005
        /*0062*/ 	.short	0x0028
        /*0064*/ 	.byte	0x00, 0xf5, 0x21, 0x00


	//----- nvinfo : EIATTR_KPARAM_INFO
	.align		4
.L_161:
        /*0068*/ 	.byte	0x04, 0x17
        /*006a*/ 	.short	(.L_163 - .L_162)
.L_162:
        /*006c*/ 	.word	0x00000000
        /*0070*/ 	.short	0x0004
        /*0072*/ 	.short	0x0020
        /*0074*/ 	.byte	0x00, 0xf5, 0x21, 0x00


	//----- nvinfo : EIATTR_KPARAM_INFO
	.align		4
.L_163:
        /*0078*/ 	.byte	0x04, 0x17
        /*007a*/ 	.short	(.L_165 - .L_164)
.L_164:
        /*007c*/ 	.word	0x00000000
        /*0080*/ 	.short	0x0003
        /*0082*/ 	.short	0x0018
        /*0084*/ 	.byte	0x00, 0xf0, 0x11, 0x00


	//----- nvinfo : EIATTR_KPARAM_INFO
	.align		4
.L_165:
        /*0088*/ 	.byte	0x04, 0x17
        /*008a*/ 	.short	(.L_167 - .L_166)
.L_166:
        /*008c*/ 	.word	0x00000000
        /*0090*/ 	.short	0x0002
        /*0092*/ 	.short	0x0010
        /*0094*/ 	.byte	0x00, 0xf5, 0x21, 0x00


	//----- nvinfo : EIATTR_KPARAM_INFO
	.align		4
.L_167:
        /*0098*/ 	.byte	0x04, 0x17
        /*009a*/ 	.short	(.L_169 - .L_168)
.L_168:
        /*009c*/ 	.word	0x00000000
        /*00a0*/ 	.short	0x0001
        /*00a2*/ 	.short	0x0008
        /*00a4*/ 	.byte	0x00, 0xf5, 0x21, 0x00


	//----- nvinfo : EIATTR_KPARAM_INFO
	.align		4
.L_169:
        /*00a8*/ 	.byte	0x04, 0x17
        /*00aa*/ 	.short	(.L_171 - .L_170)
.L_170:
        /*00ac*/ 	.word	0x00000000
        /*00b0*/ 	.short	0x0000
        /*00b2*/ 	.short	0x0000
        /*00b4*/ 	.byte	0x00, 0xf5, 0x21, 0x00


	//----- nvinfo : EIATTR_SPARSE_MMA_MASK
	.align		4
.L_171:
        /*00b8*/ 	.byte	0x03, 0x50
        /*00ba*/ 	.short	0x0000


	//----- nvinfo : EIATTR_MAXREG_COUNT
	.align		4
        /*00bc*/ 	.byte	0x03, 0x1b
        /*00be*/ 	.short	0x00ff


	//----- nvinfo : EIATTR_MERCURY_ISA_VERSION
	.align		4
        /*00c0*/ 	.byte	0x03, 0x5f
        /*00c2*/ 	.short	0x0101


	//----- nvinfo : EIATTR_VRC_CTA_INIT_COUNT
	.align		4
        /*00c4*/ 	.byte	0x02, 0x4a
	.zero		1
	.zero		1


	//----- nvinfo : EIATTR_EXIT_INSTR_OFFSETS
	.align		4
        /*00c8*/ 	.byte	0x04, 0x1c
        /*00ca*/ 	.short	(.L_173 - .L_172)


	//   ....[0]....
.L_172:
        /*00cc*/ 	.word	0x000000d0


	//   ....[1]....
        /*00d0*/ 	.word	0x00000630


	//----- nvinfo : EIATTR_CBANK_PARAM_SIZE
	.align		4
.L_173:
        /*00d4*/ 	.byte	0x03, 0x19
        /*00d6*/ 	.short	0x0050


	//----- nvinfo : EIATTR_PARAM_CBANK
	.align		4
        /*00d8*/ 	.byte	0x04, 0x0a
        /*00da*/ 	.short	(.L_175 - .L_174)
	.align		4
.L_174:
        /*00dc*/ 	.word	index@(.nv.constant0._Z32nppiColorTwist32f_16s_P3R_kernelPKsS0_S0_iPsS1_S1_iiiPKf)
        /*00e0*/ 	.short	0x0380
        /*00e2*/ 	.short	0x0050


	//----- nvinfo : EIATTR_SW_WAR
	.align		4
.L_175:
        /*00e4*/ 	.byte	0x04, 0x36
        /*00e6*/ 	.short	(.L_177 - .L_176)
.L_176:
        /*00e8*/ 	.word	0x00000008
.L_177:


//--------------------- .nv.info._Z32nppiColorTwist32f_16s_C1R_kernelPKsiPsiiiPKf --------------------------
	.section	.nv.info._Z32nppiColorTwist32f_16s_C1R_kernelPKsiPsiiiPKf,"",@"SHT_CUDA_INFO"
	.sectionflags	@""
	.align	4


	//----- nvinfo : EIATTR_CUDA_API_VERSION
	.align		4
        /*0000*/ 	.byte	0x04, 0x37
        /*0002*/ 	.short	(.L_179 - .L_178)
.L_178:
        /*0004*/ 	.word	0x00000082


	//----- nvinfo : EIATTR_KPARAM_INFO
	.align		4
.L_179:
        /*0008*/ 	.byte	0x04, 0x17
        /*000a*/ 	.short	(.L_181 - .L_180)
.L_180:
        /*000c*/ 	.word	0x00000000
        /*0010*/ 	.short	0x0006
        /*0012*/ 	.short	0x0028
        /*0014*/ 	.byte	0x00, 0xf5, 0x21, 0x00


	//----- nvinfo : EIATTR_KPARAM_INFO
	.align		4
.L_181:
        /*0018*/ 	.byte	0x04, 0x17
        /*001a*/ 	.short	(.L_183 - .L_182)
.L_182:
        /*001c*/ 	.word	0x00000000
        /*0020*/ 	.short	0x0005
        /*0022*/ 	.short	0x0020
        /*0024*/ 	.byte	0x00, 0xf0, 0x11, 0x00


	//----- nvinfo : EIATTR_KPARAM_INFO
	.align		4
.L_183:
        /*0028*/ 	.byte	0x04, 0x17
        /*002a*/ 	.short	(.L_185 - .L_184)
.L_184:
        /*002c*/ 	.word	0x00000000
        /*0030*/ 	.short	0x0004
        /*0032*/ 	.short	0x001c
        /*0034*/ 	.byte	0x00, 0xf0, 0x11, 0x00


	//----- nvinfo : EIATTR_KPARAM_INFO
	.align		4
.L_185:
        /*0038*/ 	.byte	0x04, 0x17
        /*003a*/ 	.short	(.L_187 - .L_186)
.L_186:
        /*003c*/ 	.word	0x00000000
        /*0040*/ 	.short	0x0003
        /*0042*/ 	.short	0x0018
        /*0044*/ 	.byte	0x00, 0xf0, 0x11, 0x00


	//----- nvinfo : EIATTR_KPARAM_INFO
	.align		4
.L_187:
        /*0048*/ 	.byte	0x04, 0x17
        /*004a*/ 	.short	(.L_189 - .L_188)
.L_188:
        /*004c*/ 	.word	0x00000000
        /*0050*/ 	.short	0x0002
        /*0052*/ 	.short	0x0010
        /*0054*/ 	.byte	0x00, 0xf5, 0x21, 0x00


	//----- nvinfo : EIATTR_KPARAM_INFO
	.align		4
.L_189:
        /*0058*/ 	.byte	0x04, 0x17
        /*005a*/ 	.short	(.L_191 - .L_190)
.L_190:
        /*005c*/ 	.word	0x00000000
        /*0060*/ 	.short	0x0001
        /*0062*/ 	.short	0x0008
        /*0064*/ 	.byte	0x00, 0xf0, 0x11, 0x00


	//----- nvinfo : EIATTR_KPARAM_INFO
	.align		4
.L_191:
        /*0068*/ 	.byte	0x04, 0x17
        /*006a*/ 	.short	(.L_193 - .L_192)
.L_192:
        /*006c*/ 	.word	0x00000000
        /*0070*/ 	.short	0x0000
        /*0072*/ 	.short	0x0000
        /*0074*/ 	.byte	0x00, 0xf5, 0x21, 0x00


	//----- nvinfo : EIATTR_SPARSE_MMA_MASK
	.align		4
.L_193:
        /*0078*/ 	.byte	0x03, 0x50
        /*007a*/ 	.short	0x0000


	//----- nvinfo : EIATTR_MAXREG_COUNT
	.align		4
        /*007c*/ 	.byte	0x03, 0x1b
        /*007e*/ 	.short	0x00ff


	//----- nvinfo : EIATTR_MERCURY_ISA_VERSION
	.align		4
        /*0080*/ 	.byte	0x03, 0x5f
        /*0082*/ 	.short	0x0101


	//----- nvinfo : EIATTR_VRC_CTA_INIT_COUNT
	.align		4
        /*0084*/ 	.byte	0x02, 0x4a
	.zero		1
	.zero		1


	//----- nvinfo : EIATTR_EXIT_INSTR_OFFSETS
	.align		4
        /*0088*/ 	.byte	0x04, 0x1c
        /*008a*/ 	.short	(.L_195 - .L_194)


	//   ....[0]....
.L_194:
        /*008c*/ 	.word	0x000000d0


	//   ....[1]....
        /*0090*/ 	.word	0x000002f0


	//----- nvinfo : EIATTR_CBANK_PARAM_SIZE
	.align		4
.L_195:
        /*0094*/ 	.byte	0x03, 0x19
        /*0096*/ 	.short	0x0030


	//----- nvinfo : EIATTR_PARAM_CBANK
	.align		4
        /*0098*/ 	.byte	0x04, 0x0a
        /*009a*/ 	.short	(.L_197 - .L_196)
	.align		4
.L_196:
        /*009c*/ 	.word	index@(.nv.constant0._Z32nppiColorTwist32f_16s_C1R_kernelPKsiPsiiiPKf)
        /*00a0*/ 	.short	0x0380
        /*00a2*/ 	.short	0x0030


	//----- nvinfo : EIATTR_SW_WAR
	.align		4
.L_197:
        /*00a4*/ 	.byte	0x04, 0x36
        /*00a6*/ 	.short	(.L_199 - .L_198)
.L_198:
        /*00a8*/ 	.word	0x00000008
.L_199:


//--------------------- .nv.info._Z32nppiColorTwist32f_16s_C2R_kernelPKsiPsiiiPKf --------------------------
	.section	.nv.info._Z32nppiColorTwist32f_16s_C2R_kernelPKsiPsiiiPKf,"",@"SHT_CUDA_INFO"
	.sectionflags	@""
	.align	4


	//----- nvinfo : EIATTR_CUDA_API_VERSION
	.align		4
        /*0000*/ 	.byte	0x04, 0x37
        /*0002*/ 	.short	(.L_201 - .L_200)
.L_200:
        /*0004*/ 	.word	0x00000082


	//----- nvinfo : EIATTR_KPARAM_INFO
	.align		4
.L_201:
        /*0008*/ 	.byte	0x04, 0x17
        /*000a*/ 	.short	(.L_203 - .L_202)
.L_202:
        /*000c*/ 	.word	0x00000000
        /*0010*/ 	.short	0x0006
        /*0012*/ 	.short	0x0028
        /*0014*/ 	.byte	0x00, 0xf5, 0x21, 0x00


	//----- nvinfo : EIATTR_KPARAM_INFO
	.align		4
.L_203:
        /*0018*/ 	.byte	0x04, 0x17
        /*001a*/ 	.short	(.L_205 - .L_204)
.L_204:
        /*001c*/ 	.word	0x00000000
        /*0020*/ 	.short	0x0005
        /*0022*/ 	.short	0x0020
        /*0024*/ 	.byte	0x00, 0xf0, 0x11, 0x00


	//----- nvinfo : EIATTR_KPARAM_INFO
	.align		4
.L_205:
        /*0028*/ 	.byte	0x04, 0x17
        /*002a*/ 	.short	(.L_207 - .L_206)
.L_206:
        /*002c*/ 	.word	0x00000000
        /*0030*/ 	.short	0x0004
        /*0032*/ 	.short	0x001c
        /*0034*/ 	.byte	0x00, 0xf0, 0x11, 0x00


	//----- nvinfo : EIATTR_KPARAM_INFO
	.align		4
.L_207:
        /*0038*/ 	.byte	0x04, 0x17
        /*003a*/ 	.short	(.L_209 - .L_208)
.L_208:
        /*003c*/ 	.word	0x00000000
        /*0040*/ 	.short	0x0003
        /*0042*/ 	.short	0x0018
        /*0044*/ 	.byte	0x00, 0xf0, 0x11, 0x00


	//----- nvinfo : EIATTR_KPARAM_INFO
	.align		4
.L_209:
        /*0048*/ 	.byte	0x04, 0x17
        /*004a*/ 	.short	(.L_211 - .L_210)
.L_210:
        /*004c*/ 	.word	0x00000000
        /*0050*/ 	.short	0x0002
        /*0052*/ 	.short	0x0010
        /*0054*/ 	.byte	0x00, 0xf5, 0x21, 0x00


	//----- nvinfo : EIATTR_KPARAM_INFO
	.align		4
.L_211:
        /*0058*/ 	.byte	0x04, 0x17
        /*005a*/ 	.short	(.L_213 - .L_212)
.L_212:
        /*005c*/ 	.word	0x00000000
        /*0060*/ 	.short	0x0001
        /*0062*/ 	.short	0x0008
        /*0064*/ 	.byte	0x00, 0xf0, 0x11, 0x00


	//----- nvinfo : EIATTR_KPARAM_INFO
	.align		4
.L_213:
        /*0068*/ 	.byte	0x04, 0x17
        /*006a*/ 	.short	(.L_215 - .L_214)
.L_214:
        /*006c*/ 	.word	0x00000000
        /*0070*/ 	.short	0x0000
        /*0072*/ 	.short	0x0000
        /*0074*/ 	.byte	0x00, 0xf5, 0x21, 0x00


	//----- nvinfo : EIATTR_SPARSE_MMA_MASK
	.align		4
.L_215:
        /*0078*/ 	.byte	0x03, 0x50
        /*007a*/ 	.short	0x0000


	//----- nvinfo : EIATTR_MAXREG_COUNT
	.align		4
        /*007c*/ 	.byte	0x03, 0x1b
        /*007e*/ 	.short	0x00ff


	//----- nvinfo : EIATTR_MERCURY_ISA_VERSION
	.align		4
        /*0080*/ 	.byte	0x03, 0x5f
        /*0082*/ 	.short	0x0101


	//----- nvinfo : EIATTR_VRC_CTA_INIT_COUNT
	.align		4
        /*0084*/ 	.byte	0x02, 0x4a
	.zero		1
	.zero		1


	//----- nvinfo : EIATTR_EXIT_INSTR_OFFSETS
	.align		4
        /*0088*/ 	.byte	0x04, 0x1c
        /*008a*/ 	.short	(.L_217 - .L_216)


	//   ....[0]....
.L_216:
        /*008c*/ 	.word	0x000000d0


	//   ....[1]....
        /*0090*/ 	.word	0x00000420


	//----- nvinfo : EIATTR_CBANK_PARAM_SIZE
	.align		4
.L_217:
        /*0094*/ 	.byte	0x03, 0x19
        /*0096*/ 	.short	0x0030


	//----- nvinfo : EIATTR_PARAM_CBANK
	.align		4
        /*0098*/ 	.byte	0x04, 0x0a
        /*009a*/ 	.short	(.L_219 - .L_218)
	.align		4
.L_218:
        /*009c*/ 	.word	index@(.nv.constant0._Z32nppiColorTwist32f_16s_C2R_kernelPKsiPsiiiPKf)
        /*00a0*/ 	.short	0x0380
        /*00a2*/ 	.short	0x0030


	//----- nvinfo : EIATTR_SW_WAR
	.align		4
.L_219:
        /*00a4*/ 	.byte	0x04, 0x36
        /*00a6*/ 	.short	(.L_221 - .L_220)
.L_220:
        /*00a8*/ 	.word	0x00000008
.L_221:


//--------------------- .nv.info._Z33nppiColorTwist32f_16s_AC4R_kernelPKsiPsiiiPKf --------------------------
	.section	.nv.info._Z33nppiColorTwist32f_16s_AC4R_kernelPKsiPsiiiPKf,"",@"SHT_CUDA_INFO"
	.sectionflags	@""
	.align	4


	//----- nvinfo : EIATTR_CUDA_API_VERSION
	.align		4
        /*0000*/ 	.byte	0x04, 0x37
        /*0002*/ 	.short	(.L_223 - .L_222)
.L_222:
        /*0004*/ 	.word	0x00000082


	//----- nvinfo : EIATTR_KPARAM_INFO
	.align		4
.L_223:
        /*0008*/ 	.byte	0x04, 0x17
        /*000a*/ 	.short	(.L_225 - .L_224)
.L_224:
        /*000c*/ 	.word	0x00000000
        /*0010*/ 	.short	0x0006
        /*0012*/ 	.short	0x0028
        /*0014*/ 	.byte	0x00, 0xf5, 0x21, 0x00


	//----- nvinfo : EIATTR_KPARAM_INFO
	.align		4
.L_225:
        /*0018*/ 	.byte	0x04, 0x17
        /*001a*/ 	.short	(.L_227 - .L_226)
.L_226:
        /*001c*/ 	.word	0x00000000
        /*0020*/ 	.short	0x0005
        /*0022*/ 	.short	0x0020
        /*0024*/ 	.byte	0x00, 0xf0, 0x11, 0x00


	//----- nvinfo : EIATTR_KPARAM_INFO
	.align		4
.L_227:
        /*0028*/ 	.byte	0x04, 0x17
        /*002a*/ 	.short	(.L_229 - .L_228)
.L_228:
        /*002c*/ 	.word	0x00000000
        /*0030*/ 	.short	0x0004
        /*0032*/ 	.short	0x001c
        /*0034*/ 	.byte	0x00, 0xf0, 0x11, 0x00


	//----- nvinfo : EIATTR_KPARAM_INFO
	.align		4
.L_229:
        /*0038*/ 	.byte	0x04, 0x17
        /*003a*/ 	.short	(.L_231 - .L_230)
.L_230:
        /*003c*/ 	.word	0x00000000
        /*0040*/ 	.short	0x0003
        /*0042*/ 	.short	0x0018
        /*0044*/ 	.byte	0x00, 0xf0, 0x11, 0x00


	//----- nvinfo : EIATTR_KPARAM_INFO
	.align		4
.L_231:
        /*0048*/ 	.byte	0x04, 0x17
        /*004a*/ 	.short	(.L_233 - .L_232)
.L_232:
        /*004c*/ 	.word	0x00000000
        /*0050*/ 	.short	0x0002
        /*0052*/ 	.short	0x0010
        /*0054*/ 	.byte	0x00, 0xf5, 0x21, 0x00


	//----- nvinfo : EIATTR_KPARAM_INFO
	.align		4
.L_233:
        /*0058*/ 	.byte	0x04, 0x17
        /*005a*/ 	.short	(.L_235 - .L_234)
.L_234:
        /*005c*/ 	.word	0x00000000
        /*0060*/ 	.short	0x0001
        /*0062*/ 	.short	0x0008
        /*0064*/ 	.byte	0x00, 0xf0, 0x11, 0x00


	//----- nvinfo : EIATTR_KPARAM_INFO
	.align		4
.L_235:
        /*0068*/ 	.byte	0x04, 0x17
        /*006a*/ 	.short	(.L_237 - .L_236)
.L_236:
        /*006c*/ 	.word	0x00000000
        /*0070*/ 	.short	0x0000
        /*0072*/ 	.short	0x0000
        /*0074*/ 	.byte	0x00, 0xf5, 0x21, 0x00


	//----- nvinfo : EIATTR_SPARSE_MMA_MASK
	.align		4
.L_237:
        /*0078*/ 	.byte	0x03, 0x50
        /*007a*/ 	.short	0x0000


	//----- nvinfo : EIATTR_MAXREG_COUNT
	.align		4
        /*007c*/ 	.byte	0x03, 0x1b
        /*007e*/ 	.short	0x00ff


	//----- nvinfo : EIATTR_MERCURY_ISA_VERSION
	.align		4
        /*0080*/ 	.byte	0x03, 0x5f
        /*0082*/ 	.short	0x0101


	//----- nvinfo : EIATTR_VRC_CTA_INIT_COUNT
	.align		4
        /*0084*/ 	.byte	0x02, 0x4a
	.zero		1
	.zero		1


	//----- nvinfo : EIATTR_EXIT_INSTR_OFFSETS
	.align		4
        /*0088*/ 	.byte	0x04, 0x1c
        /*008a*/ 	.short	(.L_239 - .L_238)


	//   ....[0]....
.L_238:
        /*008c*/ 	.word	0x000000d0


	//   ....[1]....
        /*0090*/ 	.word	0x00000550


	//----- nvinfo : EIATTR_CBANK_PARAM_SIZE
	.align		4
.L_239:
        /*0094*/ 	.byte	0x03, 0x19
        /*0096*/ 	.short	0x0030


	//----- nvinfo : EIATTR_PARAM_CBANK
	.align		4
        /*0098*/ 	.byte	0x04, 0x0a
        /*009a*/ 	.short	(.L_241 - .L_240)
	.align		4
.L_240:
        /*009c*/ 	.word	index@(.nv.constant0._Z33nppiColorTwist32f_16s_AC4R_kernelPKsiPsiiiPKf)
        /*00a0*/ 	.short	0x0380
        /*00a2*/ 	.short	0x0030


	//----- nvinfo : EIATTR_SW_WAR
	.align		4
.L_241:
        /*00a4*/ 	.byte	0x04, 0x36
        /*00a6*/ 	.short	(.L_243 - .L_242)
.L_242:
        /*00a8*/ 	.word	0x00000008
.L_243:


//--------------------- .nv.info._Z32nppiColorTwist32f_16s_C3R_kernelPKsiPsiiiPKf --------------------------
	.section	.nv.info._Z32nppiColorTwist32f_16s_C3R_kernelPKsiPsiiiPKf,"",@"SHT_CUDA_INFO"
	.sectionflags	@""
	.align	4


	//----- nvinfo : EIATTR_CUDA_API_VERSION
	.align		4
        /*0000*/ 	.byte	0x04, 0x37
        /*0002*/ 	.short	(.L_245 - .L_244)
.L_244:
        /*0004*/ 	.word	0x00000082


	//----- nvinfo : EIATTR_KPARAM_INFO
	.align		4
.L_245:
        /*0008*/ 	.byte	0x04, 0x17
        /*000a*/ 	.short	(.L_247 - .L_246)
.L_246:
        /*000c*/ 	.word	0x00000000
        /*0010*/ 	.short	0x0006
        /*0012*/ 	.short	0x0028
        /*0014*/ 	.byte	0x00, 0xf5, 0x21, 0x00


	//----- nvinfo : EIATTR_KPARAM_INFO
	.align		4
.L_247:
        /*0018*/ 	.byte	0x04, 0x17
        /*001a*/ 	.short	(.L_249 - .L_248)
.L_248:
        /*001c*/ 	.word	0x00000000
        /*0020*/ 	.short	0x0005
        /*0022*/ 	.short	0x0020
        /*0024*/ 	.byte	0x00, 0xf0, 0x11, 0x00


	//----- nvinfo : EIATTR_KPARAM_INFO
	.align		4
.L_249:
        /*0028*/ 	.byte	0x04, 0x17
        /*002a*/ 	.short	(.L_251 - .L_250)
.L_250:
        /*002c*/ 	.word	0x00000000
        /*0030*/ 	.short	0x0004
        /*0032*/ 	.short	0x001c
        /*0034*/ 	.byte	0x00, 0xf0, 0x11, 0x00


	//----- nvinfo : EIATTR_KPARAM_INFO
	.align		4
.L_251:
        /*0038*/ 	.byte	0x04, 0x17
        /*003a*/ 	.short	(.L_253 - .L_252)
.L_252:
        /*003c*/ 	.word	0x00000000
        /*0040*/ 	.short	0x0003
        /*0042*/ 	.short	0x0018
        /*0044*/ 	.byte	0x00, 0xf0, 0x11, 0x00


	//----- nvinfo : EIATTR_KPARAM_INFO
	.align		4
.L_253:
        /*0048*/ 	.byte	0x04, 0x17
        /*004a*/ 	.short	(.L_255 - .L_254)
.L_254:
        /*004c*/ 	.word	0x00000000
        /*0050*/ 	.short	0x0002
        /*0052*/ 	.short	0x0010
        /*0054*/ 	.byte	0x00, 0xf5, 0x21, 0x00


	//----- nvinfo : EIATTR_KPARAM_INFO
	.align		4
.L_255:
        /*0058*/ 	.byte	0x04, 0x17
        /*005a*/ 	.short	(.L_257 - .L_256)
.L_256:
        /*005c*/ 	.word	0x00000000
        /*0060*/ 	.short	0x0001
        /*0062*/ 	.short	0x0008
        /*0064*/ 	.byte	0x00, 0xf0, 0x11, 0x00


	//----- nvinfo : EIATTR_KPARAM_INFO
	.align		4
.L_257:
        /*0068*/ 	.byte	0x04, 0x17
        /*006a*/ 	.short	(.L_259 - .L_258)
.L_258:
        /*006c*/ 	.word	0x00000000
        /*0070*/ 	.short	0x0000
        /*0072*/ 	.short	0x0000
        /*0074*/ 	.byte	0x00, 0xf5, 0x21, 0x00


	//----- nvinfo : EIATTR_SPARSE_MMA_MASK
	.align		4
.L_259:
        /*0078*/ 	.byte	0x03, 0x50
        /*007a*/ 	.short	0x0000


	//----- nvinfo : EIATTR_MAXREG_COUNT
	.align		4
        /*007c*/ 	.byte	0x03, 0x1b
        /*007e*/ 	.short	0x00ff


	//----- nvinfo : EIATTR_MERCURY_ISA_VERSION
	.align		4
        /*0080*/ 	.byte	0x03, 0x5f
        /*0082*/ 	.short	0x0101


	//----- nvinfo : EIATTR_VRC_CTA_INIT_COUNT
	.align		4
        /*0084*/ 	.byte	0x02, 0x4a
	.zero		1
	.zero		1


	//----- nvinfo : EIATTR_EXIT_INSTR_OFFSETS
	.align		4
        /*0088*/ 	.byte	0x04, 0x1c
        /*008a*/ 	.short	(.L_261 - .L_260)


	//   ....[0]....
.L_260:
        /*008c*/ 	.word	0x000000d0


	//   ....[1]....
        /*0090*/ 	.word	0x00000540


	//----- nvinfo : EIATTR_CBANK_PARAM_SIZE
	.align		4
.L_261:
        /*0094*/ 	.byte	0x03, 0x19
        /*0096*/ 	.short	0x0030


	//----- nvinfo : EIATTR_PARAM_CBANK
	.align		4
        /*0098*/ 	.byte	0x04, 0x0a
        /*009a*/ 	.short	(.L_263 - .L_262)
	.align		4
.L_262:
        /*009c*/ 	.word	index@(.nv.constant0._Z32nppiColorTwist32f_16s_C3R_kernelPKsiPsiiiPKf)
        /*00a0*/ 	.short	0x0380
        /*00a2*/ 	.short	0x0030


	//----- nvinfo : EIATTR_SW_WAR
	.align		4
.L_263:
        /*00a4*/ 	.byte	0x04, 0x36
        /*00a6*/ 	.short	(.L_265 - .L_264)
.L_264:
        /*00a8*/ 	.word	0x00000008
.L_265:


//--------------------- .nv.info._Z32nppiColorTwist32f_16u_P3R_kernelPKtS0_S0_iPtS1_S1_iiiPKf --------------------------
	.section	.nv.info._Z32nppiColorTwist32f_16u_P3R_kernelPKtS0_S0_iPtS1_S1_iiiPKf,"",@"SHT_CUDA_INFO"
	.sectionflags	@""
	.align	4


	//----- nvinfo : EIATTR_CUDA_API_VERSION
	.align		4
        /*0000*/ 	.byte	0x04, 0x37
        /*0002*/ 	.short	(.L_267 - .L_266)
.L_266:
        /*0004*/ 	.word	0x00000082


	//----- nvinfo : EIATTR_KPARAM_INFO
	.align		4
.L_267:
        /*0008*/ 	.byte	0x04, 0x17
        /*000a*/ 	.short	(.L_269 - .L_268)
.L_268:
        /*000c*/ 	.word	0x00000000
        /*0010*/ 	.short	0x000a
        /*0012*/ 	.short	0x0048
        /*0014*/ 	.byte	0x00, 0xf5, 0x21, 0x00


	//----- nvinfo : EIATTR_KPARAM_INFO
	.align		4
.L_269:
        /*0018*/ 	.byte	0x04, 0x17
        /*001a*/ 	.short	(.L_271 - .L_270)
.L_270:
        /*001c*/ 	.word	0x00000000
        /*0020*/ 	.short	0x0009
        /*0022*/ 	.short	0x0040
        /*0024*/ 	.byte	0x00, 0xf0, 0x11, 0x00


	//----- nvinfo : EIATTR_KPARAM_INFO
	.align		4
.L_271:
        /*0028*/ 	.byte	0x04, 0x17
        /*002a*/ 	.short	(.L_273 - .L_272)
.L_272:
        /*002c*/ 	.word	0x00000000
        /*0030*/ 	.short	0x0008
        /*0032*/ 	.short	0x003c
        /*0034*/ 	.byte	0x00, 0xf0, 0x11, 0x00


	//----- nvinfo : EIATTR_KPARAM_INFO
	.align		4
.L_273:
        /*0038*/ 	.byte	0x04, 0x17
        /*003a*/ 	.short	(.L_275 - .L_274)
.L_274:
        /*003c*/ 	.word	0x00000000
        /*0040*/ 	.short	0x0007
        /*0042*/ 	.short	0x0038
        /*0044*/ 	.byte	0x00, 0xf0, 0x11, 0x00


	//----- nvinfo : EIATTR_KPARAM_INFO
	.align		4
.L_275:
        /*0048*/ 	.byte	0x04, 0x17
        /*004a*/ 	.short	(.L_277 - .L_276)
.L_276:
        /*004c*/ 	.word	0x00000000
        /*0050*/ 	.short	0x0006
        /*0052*/ 	.short	0x0030
        /*0054*/ 	.byte	0x00, 0xf5, 0x21, 0x00


	//----- nvinfo : EIATTR_KPARAM_INFO
	.align		4
.L_277:
        /*0058*/ 	.byte	0x04, 0x17
        /*005a*/ 	.short	(.L_279 - .L_278)
.L_278:
        /*005c*/ 	.word	0x00000000
        /*0060*/ 	.short	0x0005
        /*0062*/ 	.short	0x0028
        /*0064*/ 	.byte	0x00, 0xf5, 0x21, 0x00


	//----- nvinfo : EIATTR_KPARAM_INFO
	.align		4
.L_279:
        /*0068*/ 	.byte	0x04, 0x17
        /*006a*/ 	.short	(.L_281 - .L_280)
.L_280:
        /*006c*/ 	.word	0x00000000
        /*0070*/ 	.short	0x0004
        /*0072*/ 	.short	0x0020
        /*0074*/ 	.byte	0x00, 0xf5, 0x21, 0x00


	//----- nvinfo : EIATTR_KPARAM_INFO
	.align		4
.L_281:
        /*0078*/ 	.byte	0x04, 0x17
        /*007a*/ 	.short	(.L_283 - .L_282)
.L_282:
        /*007c*/ 	.word	0x00000000
        /*0080*/ 	.short	0x0003
        /*0082*/ 	.short	0x0018
        /*0084*/ 	.byte	0x00, 0xf0, 0x11, 0x00


	//----- nvinfo : EIATTR_KPARAM_INFO
	.align		4
.L_283:
        /*0088*/ 	.byte	0x04, 0x17
        /*008a*/ 	.short	(.L_285 - .L_284)
.L_284:
        /*008c*/ 	.word	0x00000000
        /*0090*/ 	.short	0x0002
        /*0092*/ 	.short	0x0010
        /*0094*/ 	.byte	0x00, 0xf5, 0x21, 0x00


	//----- nvinfo : EIATTR_KPARAM_INFO
	.align		4
.L_285:
        /*0098*/ 	.byte	0x04, 0x17
        /*009a*/ 	.short	(.L_287 - .L_286)
.L_286:
        /*009c*/ 	.word	0x00000000
        /*00a0*/ 	.short	0x0001
        /*00a2*/ 	.short	0x0008
        /*00a4*/ 	.byte	0x00, 0xf5, 0x21, 0x00


	//----- nvinfo : EIATTR_KPARAM_INFO
	.align		4
.L_287:
        /*00a8*/ 	.byte	0x04, 0x17
        /*00aa*/ 	.short	(.L_289 - .L_288)
.L_288:
        /*00ac*/ 	.word	0x00000000
        /*00b0*/ 	.short	0x0000
        /*00b2*/ 	.short	0x0000
        /*00b4*/ 	.byte	0x00, 0xf5, 0x21, 0x00


	//----- nvinfo : EIATTR_SPARSE_MMA_MASK
	.align		4
.L_289:
        /*00b8*/ 	.byte	0x03, 0x50
        /*00ba*/ 	.short	0x0000


	//----- nvinfo : EIATTR_MAXREG_COUNT
	.align		4
        /*00bc*/ 	.byte	0x03, 0x1b
        /*00be*/ 	.short	0x00ff


	//----- nvinfo : EIATTR_MERCURY_ISA_VERSION
	.align		4
        /*00c0*/ 	.byte	0x03, 0x5f
        /*00c2*/ 	.short	0x0101


	//----- nvinfo : EIATTR_VRC_CTA_INIT_COUNT
	.align		4
        /*00c4*/ 	.byte	0x02, 0x4a
	.zero		1
	.zero		1


	//----- nvinfo : EIATTR_EXIT_INSTR_OFFSETS
	.align		4
        /*00c8*/ 	.byte	0x04, 0x1c
        /*00ca*/ 	.short	(.L_291 - .L_290)


	//   ....[0]....
.L_290:
        /*00cc*/ 	.word	0x000000d0


	//   ....[1]....
        /*00d0*/ 	.word	0x000005c0


	//----- nvinfo : EIATTR_CBANK_PARAM_SIZE
	.align		4
.L_291:
        /*00d4*/ 	.byte	0x03, 0x19
        /*00d6*/ 	.short	0x0050


	//----- nvinfo : EIATTR_PARAM_CBANK
	.align		4
        /*00d8*/ 	.byte	0x04, 0x0a
        /*00da*/ 	.short	(.L_293 - .L_292)
	.align		4
.L_292:
        /*00dc*/ 	.word	index@(.nv.constant0._Z32nppiColorTwist32f_16u_P3R_kernelPKtS0_S0_iPtS1_S1_iiiPKf)
        /*00e0*/ 	.short	0x0380
        /*00e2*/ 	.short	0x0050


	//----- nvinfo : EIATTR_SW_WAR
	.align		4
.L_293:
        /*00e4*/ 	.byte	0x04, 0x36
        /*00e6*/ 	.short	(.L_295 - .L_294)
.L_294:
        /*00e8*/ 	.word	0x00000008
.L_295:


//--------------------- .nv.info._Z32nppiColorTwist32f_16u_C1R_kernelPKtiPtiiiPKf --------------------------
	.section	.nv.info._Z32nppiColorTwist32f_16u_C1R_kernelPKtiPtiiiPKf,"",@"SHT_CUDA_INFO"
	.sectionflags	@""
	.align	4


	//----- nvinfo : EIATTR_CUDA_API_VERSION
	.align		4
        /*0000*/ 	.byte	0x04, 0x37
        /*0002*/ 	.short	(.L_297 - .L_296)
.L_296:
        /*0004*/ 	.word	0x00000082


	//----- nvinfo : EIATTR_KPARAM_INFO
	.align		4
.L_297:
        /*0008*/ 	.byte	0x04, 0x17
        /*000a*/ 	.short	(.L_299 - .L_298)
.L_298:
        /*000c*/ 	.word	0x00000000
        /*0010*/ 	.short	0x0006
        /*0012*/ 	.short	0x0028
        /*0014*/ 	.byte	0x00, 0xf5, 0x21, 0x00


	//----- nvinfo : EIATTR_KPARAM_INFO
	.align		4
.L_299:
        /*0018*/ 	.byte	0x04, 0x17
        /*001a*/ 	.short	(.L_301 - .L_300)
.L_300:
        /*001c*/ 	.word	0x00000000
        /*0020*/ 	.short	0x0005
        /*0022*/ 	.short	0x0020
        /*0024*/ 	.byte	0x00, 0xf0, 0x11, 0x00


	//----- nvinfo : EIATTR_KPARAM_INFO
	.align		4
.L_301:
        /*0028*/ 	.byte	0x04, 0x17
        /*002a*/ 	.short	(.L_303 - .L_302)
.L_302:
        /*002c*/ 	.word	0x00000000
        /*0030*/ 	.short	0x0004
        /*0032*/ 	.short	0x001c
        /*0034*/ 	.byte	0x00, 0xf0, 0x11, 0x00


	//----- nvinfo : EIATTR_KPARAM_INFO
	.align		4
.L_303:
        /*0038*/ 	.byte	0x04, 0x17
        /*003a*/ 	.short	(.L_305 - .L_304)
.L_304:
        /*003c*/ 	.word	0x00000000
        /*0040*/ 	.short	0x0003
        /*0042*/ 	.short	0x0018
        /*0044*/ 	.byte	0x00, 0xf0, 0x11, 0x00


	//----- nvinfo : EIATTR_KPARAM_INFO
	.align		4
.L_305:
        /*0048*/ 	.byte	0x04, 0x17
        /*004a*/ 	.short	(.L_307 - .L_306)
.L_306:
        /*004c*/ 	.word	0x00000000
        /*0050*/ 	.short	0x0002
        /*0052*/ 	.short	0x0010
        /*0054*/ 	.byte	0x00, 0xf5, 0x21, 0x00


	//----- nvinfo : EIATTR_KPARAM_INFO
	.align		4
.L_307:
        /*0058*/ 	.byte	0x04, 0x17
        /*005a*/ 	.short	(.L_309 - .L_308)
.L_308:
        /*005c*/ 	.word	0x00000000
        /*0060*/ 	.short	0x0001
        /*0062*/ 	.short	0x0008
        /*0064*/ 	.byte	0x00, 0xf0, 0x11, 0x00


	//----- nvinfo : EIATTR_KPARAM_INFO
	.align		4
.L_309:
        /*0068*/ 	.byte	0x04, 0x17
        /*006a*/ 	.short	(.L_311 - .L_310)
.L_310:
        /*006c*/ 	.word	0x00000000
        /*0070*/ 	.short	0x0000
        /*0072*/ 	.short	0x0000
        /*0074*/ 	.byte	0x00, 0xf5, 0x21, 0x00


	//----- nvinfo : EIATTR_SPARSE_MMA_MASK
	.align		4
.L_311:
        /*0078*/ 	.byte	0x03, 0x50
        /*007a*/ 	.short	0x0000


	//----- nvinfo : EIATTR_MAXREG_COUNT
	.align		4
        /*007c*/ 	.byte	0x03, 0x1b
        /*007e*/ 	.short	0x00ff


	//----- nvinfo : EIATTR_MERCURY_ISA_VERSION
	.align		4
        /*0080*/ 	.byte	0x03, 0x5f
        /*0082*/ 	.short	0x0101


	//----- nvinfo : EIATTR_VRC_CTA_INIT_COUNT
	.align		4
        /*0084*/ 	.byte	0x02, 0x4a
	.zero		1
	.zero		1


	//----- nvinfo : EIATTR_EXIT_INSTR_OFFSETS
	.align		4
        /*0088*/ 	.byte	0x04, 0x1c
        /*008a*/ 	.short	(.L_313 - .L_312)


	//   ....[0]....
.L_312:
        /*008c*/ 	.word	0x000000d0


	//   ....[1]....
        /*0090*/ 	.word	0x000002c0


	//----- nvinfo : EIATTR_CBANK_PARAM_SIZE
	.align		4
.L_313:
        /*0094*/ 	.byte	0x03, 0x19
        /*0096*/ 	.short	0x0030


	//----- nvinfo : EIATTR_PARAM_CBANK
	.align		4
        /*0098*/ 	.byte	0x04, 0x0a
        /*009a*/ 	.short	(.L_315 - .L_314)
	.align		4
.L_314:
        /*009c*/ 	.word	index@(.nv.constant0._Z32nppiColorTwist32f_16u_C1R_kernelPKtiPtiiiPKf)
        /*00a0*/ 	.short	0x0380
        /*00a2*/ 	.short	0x0030


	//----- nvinfo : EIATTR_SW_WAR
	.align		4
.L_315:
        /*00a4*/ 	.byte	0x04, 0x36
        /*00a6*/ 	.short	(.L_317 - .L_316)
.L_316:
        /*00a8*/ 	.word	0x00000008
.L_317:


//--------------------- .nv.info._Z32nppiColorTwist32f_16u_C2R_kernelPKtiPtiiiPKf --------------------------
	.section	.nv.info._Z32nppiColorTwist32f_16u_C2R_kernelPKtiPtiiiPKf,"",@"SHT_CUDA_INFO"
	.sectionflags	@""
	.align	4


	//----- nvinfo : EIATTR_CUDA_API_VERSION
	.align		4
        /*0000*/ 	.byte	0x04, 0x37
        /*0002*/ 	.short	(.L_319 - .L_318)
.L_318:
        /*0004*/ 	.word	0x00000082


	//----- nvinfo : EIATTR_KPARAM_INFO
	.align		4
.L_319:
        /*0008*/ 	.byte	0x04, 0x17
        /*000a*/ 	.short	(.L_321 - .L_320)
.L_320:
        /*000c*/ 	.word	0x00000000
        /*0010*/ 	.short	0x0006
        /*0012*/ 	.short	0x0028
        /*0014*/ 	.byte	0x00, 0xf5, 0x21, 0x00


	//----- nvinfo : EIATTR_KPARAM_INFO
	.align		4
.L_321:
        /*0018*/ 	.byte	0x04, 0x17
        /*001a*/ 	.short	(.L_323 - .L_322)
.L_322:
        /*001c*/ 	.word	0x00000000
        /*0020*/ 	.short	0x0005
        /*0022*/ 	.short	0x0020
        /*0024*/ 	.byte	0x00, 0xf0, 0x11, 0x00


	//----- nvinfo : EIATTR_KPARAM_INFO
	.align		4
.L_323:
        /*0028*/ 	.byte	0x04, 0x17
        /*002a*/ 	.short	(.L_325 - .L_324)
.L_324:
        /*002c*/ 	.word	0x00000000
        /*0030*/ 	.short	0x0004
        /*0032*/ 	.short	0x001c
        /*0034*/ 	.byte	0x00, 0xf0, 0x11, 0x00


	//----- nvinfo : EIATTR_KPARAM_INFO
	.align		4
.L_325:
        /*0038*/ 	.byte	0x04, 0x17
        /*003a*/ 	.short	(.L_327 - .L_326)
.L_326:
        /*003c*/ 	.word	0x00000000
        /*0040*/ 	.short	0x0003
        /*0042*/ 	.short	0x0018
        /*0044*/ 	.byte	0x00, 0xf0, 0x11, 0x00


	//----- nvinfo : EIATTR_KPARAM_INFO
	.align		4
.L_327:
        /*0048*/ 	.byte	0x04, 0x17
        /*004a*/ 	.short	(.L_329 - .L_328)
.L_328:
        /*004c*/ 	.word	0x00000000
        /*0050*/ 	.short	0x0002
        /*0052*/ 	.short	0x0010
        /*0054*/ 	.byte	0x00, 0xf5, 0x21, 0x00


	//----- nvinfo : EIATTR_KPARAM_INFO
	.align		4
.L_329:
        /*0058*/ 	.byte	0x04, 0x17
        /*005a*/ 	.short	(.L_331 - .L_330)
.L_330:
        /*005c*/ 	.word	0x00000000
        /*0060*/ 	.short	0x0001
        /*0062*/ 	.short	0x0008
        /*0064*/ 	.byte	0x00, 0xf0, 0x11, 0x00


	//----- nvinfo : EIATTR_KPARAM_INFO
	.align		4
.L_331:
        /*0068*/ 	.byte	0x04, 0x17
        /*006a*/ 	.short	(.L_333 - .L_332)
.L_332:
        /*006c*/ 	.word	0x00000000
        /*0070*/ 	.short	0x0000
        /*0072*/ 	.short	0x0000
        /*0074*/ 	.byte	0x00, 0xf5, 0x21, 0x00


	//----- nvinfo : EIATTR_SPARSE_MMA_MASK
	.align		4
.L_333:
        /*0078*/ 	.byte	0x03, 0x50
        /*007a*/ 	.short	0x0000


	//----- nvinfo : EIATTR_MAXREG_COUNT
	.align		4
        /*007c*/ 	.byte	0x03, 0x1b
        /*007e*/ 	.short	0x00ff


	//----- nvinfo : EIATTR_MERCURY_ISA_VERSION
	.align		4
        /*0080*/ 	.byte	0x03, 0x5f
        /*0082*/ 	.short	0x0101


	//----- nvinfo : EIATTR_VRC_CTA_INIT_COUNT
	.align		4
        /*0084*/ 	.byte	0x02, 0x4a
	.zero		1
	.zero		1


	//----- nvinfo : EIATTR_EXIT_INSTR_OFFSETS
	.align		4
        /*0088*/ 	.byte	0x04, 0x1c
        /*008a*/ 	.short	(.L_335 - .L_334)


	//   ....[0]....
.L_334:
        /*008c*/ 	.word	0x000000d0


	//   ....[1]....
        /*0090*/ 	.word	0x000003d0


	//----- nvinfo : EIATTR_CBANK_PARAM_SIZE
	.align		4
.L_335:
        /*0094*/ 	.byte	0x03, 0x19
        /*0096*/ 	.short	0x0030


	//----- nvinfo : EIATTR_PARAM_CBANK
	.align		4
        /*0098*/ 	.byte	0x04, 0x0a
        /*009a*/ 	.short	(.L_337 - .L_336)
	.align		4
.L_336:
        /*009c*/ 	.word	index@(.nv.constant0._Z32nppiColorTwist32f_16u_C2R_kernelPKtiPtiiiPKf)
        /*00a0*/ 	.short	0x0380
        /*00a2*/ 	.short	0x0030


	//----- nvinfo : EIATTR_SW_WAR
	.align		4
.L_337:
        /*00a4*/ 	.byte	0x04, 0x36
        /*00a6*/ 	.short	(.L_339 - .L_338)
.L_338:
        /*00a8*/ 	.word	0x00000008
.L_339:


//--------------------- .nv.info._Z33nppiColorTwist32f_16u_AC4R_kernelPKtiPtiiiPKf --------------------------
	.section	.nv.info._Z33nppiColorTwist32f_16u_AC4R_kernelPKtiPtiiiPKf,"",@"SHT_CUDA_INFO"
	.sectionflags	@""
	.align	4


	//----- nvinfo : EIATTR_CUDA_API_VERSION
	.align		4
        /*0000*/ 	.byte	0x04, 0x37
        /*0002*/ 	.short	(.L_341 - .L_340)
.L_340:
        /*0004*/ 	.word	0x00000082


	//----- nvinfo : EIATTR_KPARAM_INFO
	.align		4
.L_341:
        /*0008*/ 	.byte	0x04, 0x17
        /*000a*/ 	.short	(.L_343 - .L_342)
.L_342:
        /*000c*/ 	.word	0x00000000
        /*0010*/ 	.short	0x0006
        /*0012*/ 	.short	0x0028
        /*0014*/ 	.byte	0x00, 0xf5, 0x21, 0x00


	//----- nvinfo : EIATTR_KPARAM_INFO
	.align		4
.L_343:
        /*0018*/ 	.byte	0x04, 0x17
        /*001a*/ 	.short	(.L_345 - .L_344)
.L_344:
        /*001c*/ 	.word	0x00000000
        /*0020*/ 	.short	0x0005
        /*0022*/ 	.short	0x0020
        /*0024*/ 	.byte	0x00, 0xf0, 0x11, 0x00


	//----- nvinfo : EIATTR_KPARAM_INFO
	.align		4
.L_345:
        /*0028*/ 	.byte	0x04, 0x17
        /*002a*/ 	.short	(.L_347 - .L_346)
.L_346:
        /*002c*/ 	.word	0x00000000
        /*0030*/ 	.short	0x0004
        /*0032*/ 	.short	0x001c
        /*0034*/ 	.byte	0x00, 0xf0, 0x11, 0x00


	//----- nvinfo : EIATTR_KPARAM_INFO
	.align		4
.L_347:
        /*0038*/ 	.byte	0x04, 0x17
        /*003a*/ 	.short	(.L_349 - .L_348)
.L_348:
        /*003c*/ 	.word	0x00000000
        /*0040*/ 	.short	0x0003
        /*0042*/ 	.short	0x0018
        /*0044*/ 	.byte	0x00, 0xf0, 0x11, 0x00


	//----- nvinfo : EIATTR_KPARAM_INFO
	.align		4
.L_349:
        /*0048*/ 	.byte	0x04, 0x17
        /*004a*/ 	.short	(.L_351 - .L_350)
.L_350:
        /*004c*/ 	.word	0x00000000
        /*0050*/ 	.short	0x0002
        /*0052*/ 	.short	0x0010
        /*0054*/ 	.byte	0x00, 0xf5, 0x21, 0x00


	//----- nvinfo : EIATTR_KPARAM_INFO
	.align		4
.L_351:
        /*0058*/ 	.byte	0x04, 0x17
        /*005a*/ 	.short	(.L_353 - .L_352)
.L_352:
        /*005c*/ 	.word	0x00000000
        /*0060*/ 	.short	0x0001
        /*0062*/ 	.short	0x0008
        /*0064*/ 	.byte	0x00, 0xf0, 0x11, 0x00


	//----- nvinfo : EIATTR_KPARAM_INFO
	.align		4
.L_353:
        /*0068*/ 	.byte	0x04, 0x17
        /*006a*/ 	.short	(.L_355 - .L_354)
.L_354:
        /*006c*/ 	.word	0x00000000
        /*0070*/ 	.short	0x0000
        /*0072*/ 	.short	0x0000
        /*0074*/ 	.byte	0x00, 0xf5, 0x21, 0x00


	//----- nvinfo : EIATTR_SPARSE_MMA_MASK
	.align		4
.L_355:
        /*0078*/ 	.byte	0x03, 0x50
        /*007a*/ 	.short	0x0000


	//----- nvinfo : EIATTR_MAXREG_COUNT
	.align		4
        /*007c*/ 	.byte	0x03, 0x1b
        /*007e*/ 	.short	0x00ff


	//----- nvinfo : EIATTR_MERCURY_ISA_VERSION
	.align		4
        /*0080*/ 	.byte	0x03, 0x5f
        /*0082*/ 	.short	0x0101


	//----- nvinfo : EIATTR_VRC_CTA_INIT_COUNT
	.align		4
        /*0084*/ 	.byte	0x02, 0x4a
	.zero		1
	.zero		1


	//----- nvinfo : EIATTR_EXIT_INSTR_OFFSETS
	.align		4
        /*0088*/ 	.byte	0x04, 0x1c
        /*008a*/ 	.short	(.L_357 - .L_356)


	//   ....[0]....
.L_356:
        /*008c*/ 	.word	0x000000d0


	//   ....[1]....
        /*0090*/ 	.word	0x000004e0


	//----- nvinfo : EIATTR_CBANK_PARAM_SIZE
	.align		4
.L_357:
        /*0094*/ 	.byte	0x03, 0x19
        /*0096*/ 	.short	0x0030


	//----- nvinfo : EIATTR_PARAM_CBANK
	.align		4
        /*0098*/ 	.byte	0x04, 0x0a
        /*009a*/ 	.short	(.L_359 - .L_358)
	.align		4
.L_358:
        /*009c*/ 	.word	index@(.nv.constant0._Z33nppiColorTwist32f_16u_AC4R_kernelPKtiPtiiiPKf)
        /*00a0*/ 	.short	0x0380
        /*00a2*/ 	.short	0x0030


	//----- nvinfo : EIATTR_SW_WAR
	.align		4
.L_359:
        /*00a4*/ 	.byte	0x04, 0x36
        /*00a6*/ 	.short	(.L_361 - .L_360)
.L_360:
        /*00a8*/ 	.word	0x00000008
.L_361:


//--------------------- .nv.info._Z32nppiColorTwist32f_16u_C3R_kernelPKtiPtiiiPKf --------------------------
	.section	.nv.info._Z32nppiColorTwist32f_16u_C3R_kernelPKtiPtiiiPKf,"",@"SHT_CUDA_INFO"
	.sectionflags	@""
	.align	4


	//----- nvinfo : EIATTR_CUDA_API_VERSION
	.align		4
        /*0000*/ 	.byte	0x04, 0x37
        /*0002*/ 	.short	(.L_363 - .L_362)
.L_362:
        /*0004*/ 	.word	0x00000082


	//----- nvinfo : EIATTR_KPARAM_INFO
	.align		4
.L_363:
        /*0008*/ 	.byte	0x04, 0x17
        /*000a*/ 	.short	(.L_365 - .L_364)
.L_364:
        /*000c*/ 	.word	0x00000000
        /*0010*/ 	.short	0x0006
        /*0012*/ 	.short	0x0028
        /*0014*/ 	.byte	0x00, 0xf5, 0x21, 0x00


	//----- nvinfo : EIATTR_KPARAM_INFO
	.align		4
.L_365:
        /*0018*/ 	.byte	0x04, 0x17
        /*001a*/ 	.short	(.L_367 - .L_366)
.L_366:
        /*001c*/ 	.word	0x00000000
        /*0020*/ 	.short	0x0005
        /*0022*/ 	.short	0x0020
        /*0024*/ 	.byte	0x00, 0xf0, 0x11, 0x00


	//----- nvinfo : EIATTR_KPARAM_INFO
	.align		4
.L_367:
        /*0028*/ 	.byte	0x04, 0x17
        /*002a*/ 	.short	(.L_369 - .L_368)
.L_368:
        /*002c*/ 	.word	0x00000000
        /*0030*/ 	.short	0x0004
        /*0032*/ 	.short	0x001c
        /*0034*/ 	.byte	0x00, 0xf0, 0x11, 0x00


	//----- nvinfo : EIATTR_KPARAM_INFO
	.align		4
.L_369:
        /*0038*/ 	.byte	0x04, 0x17
        /*003a*/ 	.short	(.L_371 - .L_370)
.L_370:
        /*003c*/ 	.word	0x00000000
        /*0040*/ 	.short	0x0003
        /*0042*/ 	.short	0x0018
        /*0044*/ 	.byte	0x00, 0xf0, 0x11, 0x00


	//----- nvinfo : EIATTR_KPARAM_INFO
	.align		4
.L_371:
        /*0048*/ 	.byte	0x04, 0x17
        /*004a*/ 	.short	(.L_373 - .L_372)
.L_372:
        /*004c*/ 	.word	0x00000000
        /*0050*/ 	.short	0x0002
        /*0052*/ 	.short	0x0010
        /*0054*/ 	.byte	0x00, 0xf5, 0x21, 0x00


	//----- nvinfo : EIATTR_KPARAM_INFO
	.align		4
.L_373:
        /*0058*/ 	.byte	0x04, 0x17
        /*005a*/ 	.short	(.L_375 - .L_374)
.L_374:
        /*005c*/ 	.word	0x00000000
        /*0060*/ 	.short	0x0001
        /*0062*/ 	.short	0x0008
        /*0064*/ 	.byte	0x00, 0xf0, 0x11, 0x00


	//----- nvinfo : EIATTR_KPARAM_INFO
	.align		4
.L_375:
        /*0068*/ 	.byte	0x04, 0x17
        /*006a*/ 	.short	(.L_377 - .L_376)
.L_376:
        /*006c*/ 	.word	0x00000000
        /*0070*/ 	.short	0x0000
        /*0072*/ 	.short	0x0000
        /*0074*/ 	.byte	0x00, 0xf5, 0x21, 0x00


	//----- nvinfo : EIATTR_SPARSE_MMA_MASK
	.align		4
.L_377:
        /*0078*/ 	.byte	0x03, 0x50
        /*007a*/ 	.short	0x0000


	//----- nvinfo : EIATTR_MAXREG_COUNT
	.align		4
        /*007c*/ 	.byte	0x03, 0x1b
        /*007e*/ 	.short	0x00ff


	//----- nvinfo : EIATTR_MERCURY_ISA_VERSION
	.align		4
        /*0080*/ 	.byte	0x03, 0x5f
        /*0082*/ 	.short	0x0101


	//----- nvinfo : EIATTR_VRC_CTA_INIT_COUNT
	.align		4
        /*0084*/ 	.byte	0x02, 0x4a
	.zero		1
	.zero		1


	//----- nvinfo : EIATTR_EXIT_INSTR_OFFSETS
	.align		4
        /*0088*/ 	.byte	0x04, 0x1c
        /*008a*/ 	.short	(.L_379 - .L_378)


	//   ....[0]....
.L_378:
        /*008c*/ 	.word	0x000000d0


	//   ....[1]....
        /*0090*/ 	.word	0x000004d0


	//----- nvinfo : EIATTR_CBANK_PARAM_SIZE
	.align		4
.L_379:
        /*0094*/ 	.byte	0x03, 0x19
        /*0096*/ 	.short	0x0030


	//----- nvinfo : EIATTR_PARAM_CBANK
	.align		4
        /*0098*/ 	.byte	0x04, 0x0a
        /*009a*/ 	.short	(.L_381 - .L_380)
	.align		4
.L_380:
        /*009c*/ 	.word	index@(.nv.constant0._Z32nppiColorTwist32f_16u_C3R_kernelPKtiPtiiiPKf)
        /*00a0*/ 	.short	0x0380
        /*00a2*/ 	.short	0x0030


	//----- nvinfo : EIATTR_SW_WAR
	.align		4
.L_381:
        /*00a4*/ 	.byte	0x04, 0x36
        /*00a6*/ 	.short	(.L_383 - .L_382)
.L_382:
        /*00a8*/ 	.word	0x00000008
.L_383:


//--------------------- .nv.info._Z31nppiColorTwist32f_8u_C2R_kernelPKhiPhiiiPKf --------------------------
	.section	.nv.info._Z31nppiColorTwist32f_8u_C2R_kernelPKhiPhiiiPKf,"",@"SHT_CUDA_INFO"
	.sectionflags	@""
	.align	4


	//----- nvinfo : EIATTR_CUDA_API_VERSION
	.align		4
        /*0000*/ 	.byte	0x04, 0x37
        /*0002*/ 	.short	(.L_385 - .L_384)
.L_384:
        /*0004*/ 	.word	0x00000082


	//----- nvinfo : EIATTR_KPARAM_INFO
	.align		4
.L_385:
        /*0008*/ 	.byte	0x04, 0x17
        /*000a*/ 	.short	(.L_387 - .L_386)
.L_386:
        /*000c*/ 	.word	0x00000000
        /*0010*/ 	.short	0x0006
        /*0012*/ 	.short	0x0028
        /*0014*/ 	.byte	0x00, 0xf5, 0x21, 0x00


	//----- nvinfo : EIATTR_KPARAM_INFO
	.align		4
.L_387:
        /*0018*/ 	.byte	0x04, 0x17
        /*001a*/ 	.short	(.L_389 - .L_388)
.L_388:
        /*001c*/ 	.word	0x00000000
        /*0020*/ 	.short	0x0005
        /*0022*/ 	.short	0x0020
        /*0024*/ 	.byte	0x00, 0xf0, 0x11, 0x00


	//----- nvinfo : EIATTR_KPARAM_INFO
	.align		4
.L_389:
        /*0028*/ 	.byte	0x04, 0x17
        /*002a*/ 	.short	(.L_391 - .L_390)
.L_390:
        /*002c*/ 	.word	0x00000000
        /*0030*/ 	.short	0x0004
        /*0032*/ 	.short	0x001c
        /*0034*/ 	.byte	0x00, 0xf0, 0x11, 0x00


	//----- nvinfo : EIATTR_KPARAM_INFO
	.align		4
.L_391:
        /*0038*/ 	.byte	0x04, 0x17
        /*003a*/ 	.short	(.L_393 - .L_392)
.L_392:
        /*003c*/ 	.word	0x00000000
        /*0040*/ 	.short	0x0003
        /*0042*/ 	.short	0x0018
        /*0044*/ 	.byte	0x00, 0xf0, 0x11, 0x00


	//----- nvinfo : EIATTR_KPARAM_INFO
	.align		4
.L_393:
        /*0048*/ 	.byte	0x04, 0x17
        /*004a*/ 	.short	(.L_395 - .L_394)
.L_394:
        /*004c*/ 	.word	0x00000000
        /*0050*/ 	.short	0x0002
        /*0052*/ 	.short	0x0010
        /*0054*/ 	.byte	0x00, 0xf5, 0x21, 0x00


	//----- nvinfo : EIATTR_KPARAM_INFO
	.align		4
.L_395:
        /*0058*/ 	.byte	0x04, 0x17
        /*005a*/ 	.short	(.L_397 - .L_396)
.L_396:
        /*005c*/ 	.word	0x00000000
        /*0060*/ 	.short	0x0001
        /*0062*/ 	.short	0x0008
        /*0064*/ 	.byte	0x00, 0xf0, 0x11, 0x00


	//----- nvinfo : EIATTR_KPARAM_INFO
	.align		4
.L_397:
        /*0068*/ 	.byte	0x04, 0x17
        /*006a*/ 	.short	(.L_399 - .L_398)
.L_398:
        /*006c*/ 	.word	0x00000000
        /*0070*/ 	.short	0x0000
        /*0072*/ 	.short	0x0000
        /*0074*/ 	.byte	0x00, 0xf5, 0x21, 0x00


	//----- nvinfo : EIATTR_SPARSE_MMA_MASK
	.align		4
.L_399:
        /*0078*/ 	.byte	0x03, 0x50
        /*007a*/ 	.short	0x0000


	//----- nvinfo : EIATTR_MAXREG_COUNT
	.align		4
        /*007c*/ 	.byte	0x03, 0x1b
        /*007e*/ 	.short	0x00ff


	//----- nvinfo : EIATTR_MERCURY_ISA_VERSION
	.align		4
        /*0080*/ 	.byte	0x03, 0x5f
        /*0082*/ 	.short	0x0101


	//----- nvinfo : EIATTR_VRC_CTA_INIT_COUNT
	.align		4
        /*0084*/ 	.byte	0x02, 0x4a
	.zero		1
	.zero		1


	//----- nvinfo : EIATTR_EXIT_INSTR_OFFSETS
	.align		4
        /*0088*/ 	.byte	0x04, 0x1c
        /*008a*/ 	.short	(.L_401 - .L_400)


	//   ....[0]....
.L_400:
        /*008c*/ 	.word	0x000000d0


	//   ....[1]....
        /*0090*/ 	.word	0x000003c0


	//----- nvinfo : EIATTR_CBANK_PARAM_SIZE
	.align		4
.L_401:
        /*0094*/ 	.byte	0x03, 0x19
        /*0096*/ 	.short	0x0030


	//----- nvinfo : EIATTR_PARAM_CBANK
	.align		4
        /*0098*/ 	.byte	0x04, 0x0a
        /*009a*/ 	.short	(.L_403 - .L_402)
	.align		4
.L_402:
        /*009c*/ 	.word	index@(.nv.constant0._Z31nppiColorTwist32f_8u_C2R_kernelPKhiPhiiiPKf)
        /*00a0*/ 	.short	0x0380
        /*00a2*/ 	.short	0x0030


	//----- nvinfo : EIATTR_SW_WAR
	.align		4
.L_403:
        /*00a4*/ 	.byte	0x04, 0x36
        /*00a6*/ 	.short	(.L_405 - .L_404)
.L_404:
        /*00a8*/ 	.word	0x00000008
.L_405:


//--------------------- .nv.info._Z32nppiColorTwist32f_8u_AC4R_kernelPKhiPhiiiPKf --------------------------
	.section	.nv.info._Z32nppiColorTwist32f_8u_AC4R_kernelPKhiPhiiiPKf,"",@"SHT_CUDA_INFO"
	.sectionflags	@""
	.align	4


	//----- nvinfo : EIATTR_CUDA_API_VERSION
	.align		4
        /*0000*/ 	.byte	0x04, 0x37
        /*0002*/ 	.short	(.L_407 - .L_406)
.L_406:
        /*0004*/ 	.word	0x00000082


	//----- nvinfo : EIATTR_KPARAM_INFO
	.align		4
.L_407:
        /*0008*/ 	.byte	0x04, 0x17
        /*000a*/ 	.short	(.L_409 - .L_408)
.L_408:
        /*000c*/ 	.word	0x00000000
        /*0010*/ 	.short	0x0006
        /*0012*/ 	.short	0x0028
        /*0014*/ 	.byte	0x00, 0xf5, 0x21, 0x00


	//----- nvinfo : EIATTR_KPARAM_INFO
	.align		4
.L_409:
        /*0018*/ 	.byte	0x04, 0x17
        /*001a*/ 	.short	(.L_411 - .L_410)
.L_410:
        /*001c*/ 	.word	0x00000000
        /*0020*/ 	.short	0x0005
        /*0022*/ 	.short	0x0020
        /*0024*/ 	.byte	0x00, 0xf0, 0x11, 0x00


	//----- nvinfo : EIATTR_KPARAM_INFO
	.align		4
.L_411:
        /*0028*/ 	.byte	0x04, 0x17
        /*002a*/ 	.short	(.L_413 - .L_412)
.L_412:
        /*002c*/ 	.word	0x00000000
        /*0030*/ 	.short	0x0004
        /*0032*/ 	.short	0x001c
        /*0034*/ 	.byte	0x00, 0xf0, 0x11, 0x00


	//----- nvinfo : EIATTR_KPARAM_INFO
	.align		4
.L_413:
        /*0038*/ 	.byte	0x04, 0x17
        /*003a*/ 	.short	(.L_415 - .L_414)
.L_414:
        /*003c*/ 	.word	0x00000000
        /*0040*/ 	.short	0x0003
        /*0042*/ 	.short	0x0018
        /*0044*/ 	.byte	0x00, 0xf0, 0x11, 0x00


	//----- nvinfo : EIATTR_KPARAM_INFO
	.align		4
.L_415:
        /*0048*/ 	.byte	0x04, 0x17
        /*004a*/ 	.short	(.L_417 - .L_416)
.L_416:
        /*004c*/ 	.word	0x00000000
        /*0050*/ 	.short	0x0002
        /*0052*/ 	.short	0x0010
        /*0054*/ 	.byte	0x00, 0xf5, 0x21, 0x00


	//----- nvinfo : EIATTR_KPARAM_INFO
	.align		4
.L_417:
        /*0058*/ 	.byte	0x04, 0x17
        /*005a*/ 	.short	(.L_419 - .L_418)
.L_418:
        /*005c*/ 	.word	0x00000000
        /*0060*/ 	.short	0x0001
        /*0062*/ 	.short	0x0008
        /*0064*/ 	.byte	0x00, 0xf0, 0x11, 0x00


	//----- nvinfo : EIATTR_KPARAM_INFO
	.align		4
.L_419:
        /*0068*/ 	.byte	0x04, 0x17
        /*006a*/ 	.short	(.L_421 - .L_420)
.L_420:
        /*006c*/ 	.word	0x00000000
        /*0070*/ 	.short	0x0000
        /*0072*/ 	.short	0x0000
        /*0074*/ 	.byte	0x00, 0xf5, 0x21, 0x00


	//----- nvinfo : EIATTR_SPARSE_MMA_MASK
	.align		4
.L_421:
        /*0078*/ 	.byte	0x03, 0x50
        /*007a*/ 	.short	0x0000


	//----- nvinfo : EIATTR_MAXREG_COUNT
	.align		4
        /*007c*/ 	.byte	0x03, 0x1b
        /*007e*/ 	.short	0x00ff


	//----- nvinfo : EIATTR_MERCURY_ISA_VERSION
	.align		4
        /*0080*/ 	.byte	0x03, 0x5f
        /*0082*/ 	.short	0x0101


	//----- nvinfo : EIATTR_VRC_CTA_INIT_COUNT
	.align		4
        /*0084*/ 	.byte	0x02, 0x4a
	.zero		1
	.zero		1


	//----- nvinfo : EIATTR_EXIT_INSTR_OFFSETS
	.align		4
        /*0088*/ 	.byte	0x04, 0x1c
        /*008a*/ 	.short	(.L_423 - .L_422)


	//   ....[0]....
.L_422:
        /*008c*/ 	.word	0x000000d0


	//   ....[1]....
        /*0090*/ 	.word	0x000004c0


	//----- nvinfo : EIATTR_CBANK_PARAM_SIZE
	.align		4
.L_423:
        /*0094*/ 	.byte	0x03, 0x19
        /*0096*/ 	.short	0x0030


	//----- nvinfo : EIATTR_PARAM_CBANK
	.align		4
        /*0098*/ 	.byte	0x04, 0x0a
        /*009a*/ 	.short	(.L_425 - .L_424)
	.align		4
.L_424:
        /*009c*/ 	.word	index@(.nv.constant0._Z32nppiColorTwist32f_8u_AC4R_kernelPKhiPhiiiPKf)
        /*00a0*/ 	.short	0x0380
        /*00a2*/ 	.short	0x0030


	//----- nvinfo : EIATTR_SW_WAR
	.align		4
.L_425:
        /*00a4*/ 	.byte	0x04, 0x36
        /*00a6*/ 	.short	(.L_427 - .L_426)
.L_426:
        /*00a8*/ 	.word	0x00000008
.L_427:


//--------------------- .nv.info._Z31nppiColorTwist32f_8u_C4R_kernelPKhiPhiiiPKf --------------------------
	.section	.nv.info._Z31nppiColorTwist32f_8u_C4R_kernelPKhiPhiiiPKf,"",@"SHT_CUDA_INFO"
	.sectionflags	@""
	.align	4


	//----- nvinfo : EIATTR_CUDA_API_VERSION
	.align		4
        /*0000*/ 	.byte	0x04, 0x37
        /*0002*/ 	.short	(.L_429 - .L_428)
.L_428:
        /*0004*/ 	.word	0x00000082


	//----- nvinfo : EIATTR_KPARAM_INFO
	.align		4
.L_429:
        /*0008*/ 	.byte	0x04, 0x17
        /*000a*/ 	.short	(.L_431 - .L_430)
.L_430:
        /*000c*/ 	.word	0x00000000
        /*0010*/ 	.short	0x0006
        /*0012*/ 	.short	0x0028
        /*0014*/ 	.byte	0x00, 0xf5, 0x21, 0x00


	//----- nvinfo : EIATTR_KPARAM_INFO
	.align		4
.L_431:
        /*0018*/ 	.byte	0x04, 0x17
        /*001a*/ 	.short	(.L_433 - .L_432)
.L_432:
        /*001c*/ 	.word	0x00000000
        /*0020*/ 	.short	0x0005
        /*0022*/ 	.short	0x0020
        /*0024*/ 	.byte	0x00, 0xf0, 0x11, 0x00


	//----- nvinfo : EIATTR_KPARAM_INFO
	.align		4
.L_433:
        /*0028*/ 	.byte	0x04, 0x17
        /*002a*/ 	.short	(.L_435 - .L_434)
.L_434:
        /*002c*/ 	.word	0x00000000
        /*0030*/ 	.short	0x0004
        /*0032*/ 	.short	0x001c
        /*0034*/ 	.byte	0x00, 0xf0, 0x11, 0x00


	//----- nvinfo : EIATTR_KPARAM_INFO
	.align		4
.L_435:
        /*0038*/ 	.byte	0x04, 0x17
        /*003a*/ 	.short	(.L_437 - .L_436)
.L_436:
        /*003c*/ 	.word	0x00000000
        /*0040*/ 	.short	0x0003
        /*0042*/ 	.short	0x0018
        /*0044*/ 	.byte	0x00, 0xf0, 0x11, 0x00


	//----- nvinfo : EIATTR_KPARAM_INFO
	.align		4
.L_437:
        /*0048*/ 	.byte	0x04, 0x17
        /*004a*/ 	.short	(.L_439 - .L_438)
.L_438:
        /*004c*/ 	.word	0x00000000
        /*0050*/ 	.short	0x0002
        /*0052*/ 	.short	0x0010
        /*0054*/ 	.byte	0x00, 0xf5, 0x21, 0x00


	//----- nvinfo : EIATTR_KPARAM_INFO
	.align		4
.L_439:
        /*0058*/ 	.byte	0x04, 0x17
        /*005a*/ 	.short	(.L_441 - .L_440)
.L_440:
        /*005c*/ 	.word	0x00000000
        /*0060*/ 	.short	0x0001
        /*0062*/ 	.short	0x0008
        /*0064*/ 	.byte	0x00, 0xf0, 0x11, 0x00


	//----- nvinfo : EIATTR_KPARAM_INFO
	.align		4
.L_441:
        /*0068*/ 	.byte	0x04, 0x17
        /*006a*/ 	.short	(.L_443 - .L_442)
.L_442:
        /*006c*/ 	.word	0x00000000
        /*0070*/ 	.short	0x0000
        /*0072*/ 	.short	0x0000
        /*0074*/ 	.byte	0x00, 0xf5, 0x21, 0x00


	//----- nvinfo : EIATTR_SPARSE_MMA_MASK
	.align		4
.L_443:
        /*0078*/ 	.byte	0x03, 0x50
        /*007a*/ 	.short	0x0000


	//----- nvinfo : EIATTR_MAXREG_COUNT
	.align		4
        /*007c*/ 	.byte	0x03, 0x1b
        /*007e*/ 	.short	0x00ff


	//----- nvinfo : EIATTR_MERCURY_ISA_VERSION
	.align		4
        /*0080*/ 	.byte	0x03, 0x5f
        /*0082*/ 	.short	0x0101


	//----- nvinfo : EIATTR_VRC_CTA_INIT_COUNT
	.align		4
        /*0084*/ 	.byte	0x02, 0x4a
	.zero		1
	.zero		1


	//----- nvinfo : EIATTR_EXIT_INSTR_OFFSETS
	.align		4
        /*0088*/ 	.byte	0x04, 0x1c
        /*008a*/ 	.short	(.L_445 - .L_444)


	//   ....[0]....
.L_444:
        /*008c*/ 	.word	0x000000d0


	//   ....[1]....
        /*0090*/ 	.word	0x000004d0


	//----- nvinfo : EIATTR_CBANK_PARAM_SIZE
	.align		4
.L_445:
        /*0094*/ 	.byte	0x03, 0x19
        /*0096*/ 	.short	0x0030


	//----- nvinfo : EIATTR_PARAM_CBANK
	.align		4
        /*0098*/ 	.byte	0x04, 0x0a
        /*009a*/ 	.short	(.L_447 - .L_446)
	.align		4
.L_446:
        /*009c*/ 	.word	index@(.nv.constant0._Z31nppiColorTwist32f_8u_C4R_kernelPKhiPhiiiPKf)
        /*00a0*/ 	.short	0x0380
        /*00a2*/ 	.short	0x0030


	//----- nvinfo : EIATTR_SW_WAR
	.align		4
.L_447:
        /*00a4*/ 	.byte	0x04, 0x36
        /*00a6*/ 	.short	(.L_449 - .L_448)
.L_448:
        /*00a8*/ 	.word	0x00000008
.L_449:


//--------------------- .nv.info._Z31nppiColorTwist32f_8u_C3R_kernelPKhiPhiiiPKf --------------------------
	.section	.nv.info._Z31nppiColorTwist32f_8u_C3R_kernelPKhiPhiiiPKf,"",@"SHT_CUDA_INFO"
	.sectionflags	@""
	.align	4


	//----- nvinfo : EIATTR_CUDA_API_VERSION
	.align		4
        /*0000*/ 	.byte	0x04, 0x37
        /*0002*/ 	.short	(.L_451 - .L_450)
.L_450:
        /*0004*/ 	.word	0x00000082


	//----- nvinfo : EIATTR_KPARAM_INFO
	.align		4
.L_451:
        /*0008*/ 	.byte	0x04, 0x17
        /*000a*/ 	.short	(.L_453 - .L_452)
.L_452:
        /*000c*/ 	.word	0x00000000
        /*0010*/ 	.short	0x0006
        /*0012*/ 	.short	0x0028
        /*0014*/ 	.byte	0x00, 0xf5, 0x21, 0x00


	//----- nvinfo : EIATTR_KPARAM_INFO
	.align		4
.L_453:
        /*0018*/ 	.byte	0x04, 0x17
        /*001a*/ 	.short	(.L_455 - .L_454)
.L_454:
        /*001c*/ 	.word	0x00000000
        /*0020*/ 	.short	0x0005
        /*0022*/ 	.short	0x0020
        /*0024*/ 	.byte	0x00, 0xf0, 0x11, 0x00


	//----- nvinfo : EIATTR_KPARAM_INFO
	.align		4
.L_455:
        /*0028*/ 	.byte	0x04, 0x17
        /*002a*/ 	.short	(.L_457 - .L_456)
.L_456:
        /*002c*/ 	.word	0x00000000
        /*0030*/ 	.short	0x0004
        /*0032*/ 	.short	0x001c
        /*0034*/ 	.byte	0x00, 0xf0, 0x11, 0x00


	//----- nvinfo : EIATTR_KPARAM_INFO
	.align		4
.L_457:
        /*0038*/ 	.byte	0x04, 0x17
        /*003a*/ 	.short	(.L_459 - .L_458)
.L_458:
        /*003c*/ 	.word	0x00000000
        /*0040*/ 	.short	0x0003
        /*0042*/ 	.short	0x0018
        /*0044*/ 	.byte	0x00, 0xf0, 0x11, 0x00


	//----- nvinfo : EIATTR_KPARAM_INFO
	.align		4
.L_459:
        /*0048*/ 	.byte	0x04, 0x17
        /*004a*/ 	.short	(.L_461 - .L_460)
.L_460:
        /*004c*/ 	.word	0x00000000
        /*0050*/ 	.short	0x0002
        /*0052*/ 	.short	0x0010
        /*0054*/ 	.byte	0x00, 0xf5, 0x21, 0x00


	//----- nvinfo : EIATTR_KPARAM_INFO
	.align		4
.L_461:
        /*0058*/ 	.byte	0x04, 0x17
        /*005a*/ 	.short	(.L_463 - .L_462)
.L_462:
        /*005c*/ 	.word	0x00000000
        /*0060*/ 	.short	0x0001
        /*0062*/ 	.short	0x0008
        /*0064*/ 	.byte	0x00, 0xf0, 0x11, 0x00


	//----- nvinfo : EIATTR_KPARAM_INFO
	.align		4
.L_463:
        /*0068*/ 	.byte	0x04, 0x17
        /*006a*/ 	.short	(.L_465 - .L_464)
.L_464:
        /*006c*/ 	.word	0x00000000
        /*0070*/ 	.short	0x0000
        /*0072*/ 	.short	0x0000
        /*0074*/ 	.byte	0x00, 0xf5, 0x21, 0x00


	//----- nvinfo : EIATTR_SPARSE_MMA_MASK
	.align		4
.L_465:
        /*0078*/ 	.byte	0x03, 0x50
        /*007a*/ 	.short	0x0000


	//----- nvinfo : EIATTR_MAXREG_COUNT
	.align		4
        /*007c*/ 	.byte	0x03, 0x1b
        /*007e*/ 	.short	0x00ff


	//----- nvinfo : EIATTR_MERCURY_ISA_VERSION
	.align		4
        /*0080*/ 	.byte	0x03, 0x5f
        /*0082*/ 	.short	0x0101


	//----- nvinfo : EIATTR_VRC_CTA_INIT_COUNT
	.align		4
        /*0084*/ 	.byte	0x02, 0x4a
	.zero		1
	.zero		1


	//----- nvinfo : EIATTR_EXIT_INSTR_OFFSETS
	.align		4
        /*0088*/ 	.byte	0x04, 0x1c
        /*008a*/ 	.short	(.L_467 - .L_466)


	//   ....[0]....
.L_466:
        /*008c*/ 	.word	0x000000d0


	//   ....[1]....
        /*0090*/ 	.word	0x000004b0


	//----- nvinfo : EIATTR_CBANK_PARAM_SIZE
	.align		4
.L_467:
        /*0094*/ 	.byte	0x03, 0x19
        /*0096*/ 	.short	0x0030


	//----- nvinfo : EIATTR_PARAM_CBANK
	.align		4
        /*0098*/ 	.byte	0x04, 0x0a
        /*009a*/ 	.short	(.L_469 - .L_468)
	.align		4
.L_468:
        /*009c*/ 	.word	index@(.nv.constant0._Z31nppiColorTwist32f_8u_C3R_kernelPKhiPhiiiPKf)
        /*00a0*/ 	.short	0x0380
        /*00a2*/ 	.short	0x0030


	//----- nvinfo : EIATTR_SW_WAR
	.align		4
.L_469:
        /*00a4*/ 	.byte	0x04, 0x36
        /*00a6*/ 	.short	(.L_471 - .L_470)
.L_470:
        /*00a8*/ 	.word	0x00000008
.L_471:


//--------------------- .nv.callgraph             --------------------------
	.section	.nv.callgraph,"",@"SHT_CUDA_CALLGRAPH"
	.align	4
	.sectionentsize	8
	.align		4
        /*0000*/ 	.word	0x00000000
	.align		4
        /*0004*/ 	.word	0xffffffff
	.align		4
        /*0008*/ 	.word	0x00000000
	.align		4
        /*000c*/ 	.word	0xfffffffe
	.align		4
        /*0010*/ 	.word	0x00000000
	.align		4
        /*0014*/ 	.word	0xfffffffd
	.align		4
        /*0018*/ 	.word	0x00000000
	.align		4
        /*001c*/ 	.word	0xfffffffc


//--------------------- .text._Z31nppiColorTwist32f_8u_C1R_kernelPKhiPhiiiPKf --------------------------
	.section	.text._Z31nppiColorTwist32f_8u_C1R_kernelPKhiPhiiiPKf,"ax",@progbits
	.align	128
        .global         _Z31nppiColorTwist32f_8u_C1R_kernelPKhiPhiiiPKf
        .type           _Z31nppiColorTwist32f_8u_C1R_kernelPKhiPhiiiPKf,@function
        .size           _Z31nppiColorTwist32f_8u_C1R_kernelPKhiPhiiiPKf,(.L_x_16 - _Z31nppiColorTwist32f_8u_C1R_kernelPKhiPhiiiPKf)
        .other          _Z31nppiColorTwist32f_8u_C1R_kernelPKhiPhiiiPKf,@"STO_CUDA_ENTRY STV_DEFAULT"
_Z31nppiColorTwist32f_8u_C1R_kernelPKhiPhiiiPKf:
.text._Z31nppiColorTwist32f_8u_C1R_kernelPKhiPhiiiPKf:
[----:B------:R-:W-:Y:S01]  /*0000*/  LDC R1, c[0x0][0x37c] ;  /* 0x0000df00ff017b82 */ /* 0x000fe20000000800 */
[----:B------:R-:W0:Y:S07]  /*0010*/  S2R R5, SR_TID.Y ;  /* 0x0000000000057919 */ /* 0x000e2e0000002200 */
[----:B------:R-:W1:Y:S01]  /*0020*/  LDC R0, c[0x0][0x360] ;  /* 0x0000d800ff007b82 */ /* 0x000e620000000800 */
[----:B------:R-:W2:Y:S01]  /*0030*/  LDCU UR6, c[0x0][0x3a0] ;  /* 0x00007400ff0677ac */ /* 0x000ea20008000800 */
[----:B------:R-:W1:Y:S01]  /*0040*/  S2R R3, SR_TID.X ;  /* 0x0000000000037919 */ /* 0x000e620000002100 */
[----:B------:R-:W3:Y:S05]  /*0050*/  LDCU UR7, c[0x0][0x39c] ;  /* 0x00007380ff0777ac */ /* 0x000eea0008000800 */
[----:B------:R-:W0:Y:S08]  /*0060*/  S2UR UR5, SR_CTAID.Y ;  /* 0x00000000000579c3 */ /* 0x000e300000002600 */
[----:B------:R-:W0:Y:S08]  /*0070*/  LDC R6, c[0x0][0x364] ;  /* 0x0000d900ff067b82 */ /* 0x000e300000000800 */
[----:B------:R-:W1:Y:S01]  /*0080*/  S2UR UR4, SR_CTAID.X ;  /* 0x00000000000479c3 */ /* 0x000e620000002500 */
[----:B0-----:R-:W-:-:S05]  /*0090*/  IMAD R6, R6, UR5, R5 ;  /* 0x0000000506067c24 */ /* 0x001fca000f8e0205 */
[----:B--2---:R-:W-:Y:S01]  /*00a0*/  ISETP.GE.AND P0, PT, R6, UR6, PT ;  /* 0x0000000606007c0c */ /* 0x004fe2000bf06270 */
[----:B-1----:R-:W-:-:S05]  /*00b0*/  IMAD R0, R0, UR4, R3 ;  /* 0x0000000400007c24 */ /* 0x002fca000f8e0203 */
[----:B---3--:R-:W-:-:S13]  /*00c0*/  ISETP.GE.OR P0, PT, R0, UR7, P0 ;  /* 0x0000000700007c0c */ /* 0x008fda0008706670 */
[----:B------:R-:W-:Y:S05]  /*00d0*/  @P0 EXIT ;  /* 0x000000000000094d */ /* 0x000fea0003800000 */
[----:B------:R-:W0:Y:S01]  /*00e0*/  LDCU UR6, c[0x0][0x388] ;  /* 0x00007100ff0677ac */ /* 0x000e220008000800 */
[----:B------:R-:W1:Y:S01]  /*00f0*/  LDC.64 R2, c[0x0][0x3a8] ;  /* 0x0000ea00ff027b82 */ /* 0x000e620000000a00 */
[----:B------:R-:W-:Y:S01]  /*0100*/  SHF.R.S32.HI R12, RZ, 0x1f, R0 ;  /* 0x0000001fff0c7819 */ /* 0x000fe20000011400 */
[----:B------:R-:W2:Y:S01]  /*0110*/  LDCU.64 UR8, c[0x0][0x380] ;  /* 0x00007000ff0877ac */ /* 0x000ea20008000a00 */
[----:B------:R-:W1:Y:S01]  /*0120*/  LDCU.64 UR4, c[0x0][0x358] ;  /* 0x00006b00ff0477ac */ /* 0x000e620008000a00 */
[----:B0-----:R-:W-:Y:S01]  /*0130*/  IMAD R5, R6, UR6, RZ ;  /* 0x0000000606057c24 */ /* 0x001fe2000f8e02ff */
[----:B------:R-:W0:Y:S04]  /*0140*/  LDCU UR6, c[0x0][0x398] ;  /* 0x00007300ff0677ac */ /* 0x000e280008000800 */
[----:B------:R-:W-:-:S02]  /*0150*/  SHF.R.S32.HI R7, RZ, 0x1f, R5 ;  /* 0x0000001fff077819 */ /* 0x000fc40000011405 */
[----:B--2---:R-:W-:Y:S01]  /*0160*/  IADD3 R4, P0, P1, R5, UR8, R0 ;  /* 0x0000000805047c10 */ /* 0x004fe2000f91e000 */
[----:B-1----:R-:W2:Y:S03]  /*0170*/  LDG.E R10, desc[UR4][R2.64+0x4] ;  /* 0x00000404020a7981 */ /* 0x002ea6000c1e1900 */
[----:B------:R-:W-:Y:S01]  /*0180*/  IADD3.X R5, PT, PT, R7, UR9, R12, P0, P1 ;  /* 0x0000000907057c10 */ /* 0x000fe200087e240c */
[----:B------:R-:W3:Y:S01]  /*0190*/  LDG.E R8, desc[UR4][R2.64] ;  /* 0x0000000402087981 */ /* 0x000ee2000c1e1900 */
[----:B------:R-:W1:Y:S03]  /*01a0*/  LDCU.64 UR8, c[0x0][0x390] ;  /* 0x00007200ff0877ac */ /* 0x000e660008000a00 */
[----:B------:R-:W4:Y:S04]  /*01b0*/  LDG.E.U8 R4, desc[UR4][R4.64] ;  /* 0x0000000404047981 */ /* 0x000f28000c1e1100 */
[----:B------:R-:W5:Y:S04]  /*01c0*/  LDG.E R9, desc[UR4][R2.64+0x8] ;  /* 0x0000080402097981 */ /* 0x000f68000c1e1900 */
[----:B------:R0:W5:Y:S02]  /*01d0*/  LDG.E R11, desc[UR4][R2.64+0xc] ;  /* 0x00000c04020b7981 */ /* 0x000164000c1e1900 */
[----:B0-----:R-:W-:-:S05]  /*01e0*/  IMAD R3, R6, UR6, RZ ;  /* 0x0000000606037c24 */ /* 0x001fca000f8e02ff */
[----:B-1----:R-:W-:Y:S02]  /*01f0*/  IADD3 R2, P0, P1, R3, UR8, R0 ;  /* 0x0000000803027c10 */ /* 0x002fe4000f91e000 */
[----:B------:R-:W-:-:S04]  /*0200*/  SHF.R.S32.HI R3, RZ, 0x1f, R3 ;  /* 0x0000001fff037819 */ /* 0x000fc80000011403 */
[----:B------:R-:W-:Y:S02]  /*0210*/  IADD3.X R3, PT, PT, R3, UR9, R12, P0, P1 ;  /* 0x0000000903037c10 */ /* 0x000fe400087e240c */
[----:B----4-:R-:W-:-:S05]  /*0220*/  I2FP.F32.U32 R7, R4 ;  /* 0x0000000400077245 */ /* 0x010fca0000201000 */
[----:B--2---:R-:W-:-:S04]  /*0230*/  FMUL R10, R7, R10 ;  /* 0x0000000a070a7220 */ /* 0x004fc80000400000 */
[----:B---3--:R-:W-:-:S04]  /*0240*/  FFMA R8, R7, R8, R10 ;  /* 0x0000000807087223 */ /* 0x008fc8000000000a */
[----:B-----5:R-:W-:-:S04]  /*0250*/  FFMA R8, R7, R9, R8 ;  /* 0x0000000907087223 */ /* 0x020fc80000000008 */
[----:B------:R-:W-:-:S04]  /*0260*/  FADD R8, R8, R11 ;  /* 0x0000000b08087221 */ /* 0x000fc80000000000 */
[----:B------:R-:W-:-:S05]  /*0270*/  FADD R8, R8, 0.5 ;  /* 0x3f00000008087421 */ /* 0x000fca0000000000 */
[----:B------:R-:W-:-:S04]  /*0280*/  FMNMX R8, R8, 255, PT ;  /* 0x437f000008087809 */ /* 0x000fc80003800000 */
[----:B------:R-:W-:-:S04]  /*0290*/  FMNMX R8, RZ, R8, !PT ;  /* 0x00000008ff087209 */ /* 0x000fc80007800000 */
[----:B------:R-:W0:Y:S02]  /*02a0*/  F2I.U32.TRUNC.NTZ R5, R8 ;  /* 0x0000000800057305 */ /* 0x000e24000020f000 */
[----:B0-----:R-:W-:Y:S01]  /*02b0*/  STG.E.U8 desc[UR4][R2.64], R5 ;  /* 0x0000000502007986 */ /* 0x001fe2000c101104 */
[----:B------:R-:W-:Y:S05]  /*02c0*/  EXIT ;  /* 0x000000000000794d */ /* 0x000fea0003800000 */
.L_x_0:
[----:B------:R-:W-:-:S00]  /*02d0*/  BRA `(.L_x_0) ;  /* 0xfffffffc00fc7947 */ /* 0x000fc0000383ffff */
[----:B------:R-:W-:-:S00]  /*02e0*/  NOP ;  /* 0x0000000000007918 */ /* 0x000fc00000000000 */
        /* <DEDUP_REMOVED lines=9> */
.L_x_16:


//--------------------- .text._Z31nppiColorTwist32f_8u_P3R_kernelPKhS0_S0_iPhS1_S1_iiiPKf --------------------------
	.section	.text._Z31nppiColorTwist32f_8u_P3R_kernelPKhS0_S0_iPhS1_S1_iiiPKf,"ax",@progbits
	.align	128
        .global         _Z31nppiColorTwist32f_8u_P3R_kernelPKhS0_S0_iPhS1_S1_iiiPKf
        .type           _Z31nppiColorTwist32f_8u_P3R_kernelPKhS0_S0_iPhS1_S1_iiiPKf,@function
        .size           _Z31nppiColorTwist32f_8u_P3R_kernelPKhS0_S0_iPhS1_S1_iiiPKf,(.L_x_17 - _Z31nppiColorTwist32f_8u_P3R_kernelPKhS0_S0_iPhS1_S1_iiiPKf)
        .other          _Z31nppiColorTwist32f_8u_P3R_kernelPKhS0_S0_iPhS1_S1_iiiPKf,@"STO_CUDA_ENTRY STV_DEFAULT"
_Z31nppiColorTwist32f_8u_P3R_kernelPKhS0_S0_iPhS1_S1_iiiPKf:
.text._Z31nppiColorTwist32f_8u_P3R_kernelPKhS0_S0_iPhS1_S1_iiiPKf:
        /* <DEDUP_REMOVED lines=17> */
[----:B------:R-:W2:Y:S01]  /*0110*/  LDCU.128 UR8, c[0x0][0x380] ;  /* 0x00007000ff0877ac */ /* 0x000ea20008000c00 */
[----:B------:R-:W3:Y:S01]  /*0120*/  LDCU.64 UR6, c[0x0][0x390] ;  /* 0x00007200ff0677ac */ /* 0x000ee20008000a00 */
[----:B------:R-:W4:Y:S01]  /*0130*/  LDCU.64 UR12, c[0x0][0x3b0] ;  /* 0x00007600ff0c77ac */ /* 0x000f220008000a00 */
[----:B0-----:R-:W-:Y:S01]  /*0140*/  IMAD R7, R5, UR4, RZ ;  /* 0x0000000405077c24 */ /* 0x001fe2000f8e02ff */
[----:B------:R-:W0:Y:S04]  /*0150*/  LDCU.64 UR4, c[0x0][0x358] ;  /* 0x00006b00ff0477ac */ /* 0x000e280008000a00 */
[----:B------:R-:W-:-:S04]  /*0160*/  IADD3 R12, P0, PT, R4, R7, RZ ;  /* 0x00000007040c7210 */ /* 0x000fc80007f1e0ff */
[C---:B--2---:R-:W-:Y:S02]  /*0170*/  IADD3 R8, P1, PT, R12.reuse, UR10, RZ ;  /* 0x0000000a0c087c10 */ /* 0x044fe4000ff3e0ff */
[----:B------:R-:W-:Y:S02]  /*0180*/  LEA.HI.X.SX32 R10, R7, R0, 0x1, P0 ;  /* 0x00000000070a7211 */ /* 0x000fe400000f0eff */
[----:B------:R-:W-:Y:S02]  /*0190*/  IADD3 R6, P0, PT, R12, UR8, RZ ;  /* 0x000000080c067c10 */ /* 0x000fe4000ff1e0ff */
[C---:B------:R-:W-:Y:S02]  /*01a0*/  IADD3.X R9, PT, PT, R10.reuse, UR11, RZ, P1, !PT ;  /* 0x0000000b0a097c10 */ /* 0x040fe40008ffe4ff */
[----:B------:R-:W-:Y:S01]  /*01b0*/  IADD3.X R7, PT, PT, R10, UR9, RZ, P0, !PT ;  /* 0x000000090a077c10 */ /* 0x000fe200087fe4ff */
[----:B------:R-:W2:Y:S01]  /*01c0*/  LDCU.128 UR8, c[0x0][0x3a0] ;  /* 0x00007400ff0877ac */ /* 0x000ea20008000c00 */
[----:B---3--:R-:W-:Y:S01]  /*01d0*/  IADD3 R12, P0, PT, R12, UR6, RZ ;  /* 0x000000060c0c7c10 */ /* 0x008fe2000ff1e0ff */
[----:B0-----:R-:W3:Y:S01]  /*01e0*/  LDG.E.U8 R14, desc[UR4][R8.64] ;  /* 0x00000004080e7981 */ /* 0x001ee2000c1e1100 */
[----:B------:R-:W0:Y:S02]  /*01f0*/  LDCU UR6, c[0x0][0x3b8] ;  /* 0x00007700ff0677ac */ /* 0x000e240008000800 */
[----:B------:R-:W-:Y:S01]  /*0200*/  IADD3.X R13, PT, PT, R10, UR7, RZ, P0, !PT ;  /* 0x000000070a0d7c10 */ /* 0x000fe200087fe4ff */
[----:B------:R-:W5:Y:S04]  /*0210*/  LDG.E.U8 R11, desc[UR4][R6.64] ;  /* 0x00000004060b7981 */ /* 0x000f68000c1e1100 */
[----:B-1----:R-:W4:Y:S04]  /*0220*/  LDG.E R15, desc[UR4][R2.64+0x4] ;  /* 0x00000404020f7981 */ /* 0x002f28000c1e1900 */
[----:B------:R-:W2:Y:S04]  /*0230*/  LDG.E R16, desc[UR4][R2.64] ;  /* 0x0000000402107981 */ /* 0x000ea8000c1e1900 */
[----:B------:R2:W2:Y:S04]  /*0240*/  LDG.E.U8 R12, desc[UR4][R12.64] ;  /* 0x000000040c0c7981 */ /* 0x0004a8000c1e1100 */
[----:B------:R-:W2:Y:S04]  /*0250*/  LDG.E R19, desc[UR4][R2.64+0x14] ;  /* 0x0000140402137981 */ /* 0x000ea8000c1e1900 */
        /* <DEDUP_REMOVED lines=8> */
[----:B------:R1:W2:Y:S01]  /*02e0*/  LDG.E R8, desc[UR4][R2.64+0x2c] ;  /* 0x00002c0402087981 */ /* 0x0002a2000c1e1900 */
[----:B0-----:R-:W-:Y:S01]  /*02f0*/  IMAD R5, R5, UR6, RZ ;  /* 0x0000000605057c24 */ /* 0x001fe2000f8e02ff */
[----:B---3--:R-:W-:-:S02]  /*0300*/  I2FP.F32.U32 R14, R14 ;  /* 0x0000000e000e7245 */ /* 0x008fc40000201000 */
[----:B-----5:R-:W-:-:S03]  /*0310*/  I2FP.F32.U32 R11, R11 ;  /* 0x0000000b000b7245 */ /* 0x020fc60000201000 */
[----:B----4-:R-:W-:-:S04]  /*0320*/  FMUL R18, R14, R15 ;  /* 0x0000000f0e127220 */ /* 0x010fc80000400000 */
[----:B--2---:R-:W-:Y:S01]  /*0330*/  FFMA R13, R11, R16, R18 ;  /* 0x000000100b0d7223 */ /* 0x004fe20000000012 */
[----:B------:R-:W-:Y:S01]  /*0340*/  I2FP.F32.U32 R12, R12 ;  /* 0x0000000c000c7245 */ /* 0x000fe20000201000 */
[C---:B------:R-:W-:Y:S01]  /*0350*/  FMUL R16, R14.reuse, R19 ;  /* 0x000000130e107220 */ /* 0x040fe20000400000 */
[----:B------:R-:W-:-:S03]  /*0360*/  FMUL R21, R14, R21 ;  /* 0x000000150e157220 */ /* 0x000fc60000400000 */
[C---:B------:R-:W-:Y:S01]  /*0370*/  FFMA R15, R11.reuse, R22, R16 ;  /* 0x000000160b0f7223 */ /* 0x040fe20000000010 */
[C---:B------:R-:W-:Y:S01]  /*0380*/  FFMA R13, R12.reuse, R17, R13 ;  /* 0x000000110c0d7223 */ /* 0x040fe2000000000d */
[----:B------:R-:W-:Y:S02]  /*0390*/  FFMA R21, R11, R10, R21 ;  /* 0x0000000a0b157223 */ /* 0x000fe40000000015 */
[C---:B-1----:R-:W-:Y:S01]  /*03a0*/  FFMA R2, R12.reuse, R9, R15 ;  /* 0x000000090c027223 */ /* 0x042fe2000000000f */
[----:B------:R-:W-:Y:S01]  /*03b0*/  FADD R13, R13, R20 ;  /* 0x000000140d0d7221 */ /* 0x000fe20000000000 */
[----:B------:R-:W-:-:S03]  /*03c0*/  FFMA R21, R12, R6, R21 ;  /* 0x000000060c157223 */ /* 0x000fc60000000015 */
[----:B------:R-:W-:Y:S01]  /*03d0*/  FADD R13, R13, 0.5 ;  /* 0x3f0000000d0d7421 */ /* 0x000fe20000000000 */
[----:B------:R-:W-:Y:S01]  /*03e0*/  FADD R2, R2, R7 ;  /* 0x0000000702027221 */ /* 0x000fe20000000000 */
[----:B------:R-:W-:-:S03]  /*03f0*/  FADD R8, R21, R8 ;  /* 0x0000000815087221 */ /* 0x000fc60000000000 */
[----:B------:R-:W-:Y:S01]  /*0400*/  FADD R2, R2, 0.5 ;  /* 0x3f00000002027421 */ /* 0x000fe20000000000 */
[----:B------:R-:W-:Y:S01]  /*0410*/  FMNMX R13, R13, 255, PT ;  /* 0x437f00000d0d7809 */ /* 0x000fe20003800000 */
[----:B------:R-:W-:-:S03]  /*0420*/  FADD R3, R8, 0.5 ;  /* 0x3f00000008037421 */ /* 0x000fc60000000000 */
[----:B------:R-:W-:Y:S02]  /*0430*/  FMNMX R2, R2, 255, PT ;  /* 0x437f000002027809 */ /* 0x000fe40003800000 */
[----:B------:R-:W-:Y:S02]  /*0440*/  FMNMX R13, RZ, R13, !PT ;  /* 0x0000000dff0d7209 */ /* 0x000fe40007800000 */
[----:B------:R-:W-:Y:S02]  /*0450*/  FMNMX R3, R3, 255, PT ;  /* 0x437f000003037809 */ /* 0x000fe40003800000 */
[----:B------:R-:W-:Y:S02]  /*0460*/  FMNMX R8, RZ, R2, !PT ;  /* 0x00000002ff087209 */ /* 0x000fe40007800000 */
[----:B------:R-:W-:Y:S01]  /*0470*/  FMNMX R10, RZ, R3, !PT ;  /* 0x00000003ff0a7209 */ /* 0x000fe20007800000 */
[----:B------:R-:W0:Y:S01]  /*0480*/  F2I.U32.TRUNC.NTZ R13, R13 ;  /* 0x0000000d000d7305 */ /* 0x000e22000020f000 */
[----:B------:R-:W-:-:S07]  /*0490*/  IADD3 R6, P0, PT, R4, R5, RZ ;  /* 0x0000000504067210 */ /* 0x000fce0007f1e0ff */
[----:B------:R-:W1:Y:S01]  /*04a0*/  F2I.U32.TRUNC.NTZ R9, R8 ;  /* 0x0000000800097305 */ /* 0x000e62000020f000 */
[----:B------:R-:W-:Y:S02]  /*04b0*/  LEA.HI.X.SX32 R0, R5, R0, 0x1, P0 ;  /* 0x0000000005007211 */ /* 0x000fe400000f0eff */
[----:B------:R-:W-:-:S05]  /*04c0*/  IADD3 R2, P0, PT, R6, UR8, RZ ;  /* 0x0000000806027c10 */ /* 0x000fca000ff1e0ff */
[----:B------:R-:W2:Y:S01]  /*04d0*/  F2I.U32.TRUNC.NTZ R11, R10 ;  /* 0x0000000a000b7305 */ /* 0x000ea2000020f000 */
[C---:B------:R-:W-:Y:S02]  /*04e0*/  IADD3 R4, P1, PT, R6.reuse, UR10, RZ ;  /* 0x0000000a06047c10 */ /* 0x040fe4000ff3e0ff */
[----:B------:R-:W-:Y:S02]  /*04f0*/  IADD3 R6, P2, PT, R6, UR12, RZ ;  /* 0x0000000c06067c10 */ /* 0x000fe4000ff5e0ff */
[C---:B------:R-:W-:Y:S02]  /*0500*/  IADD3.X R3, PT, PT, R0.reuse, UR9, RZ, P0, !PT ;  /* 0x0000000900037c10 */ /* 0x040fe400087fe4ff */
[C---:B------:R-:W-:Y:S02]  /*0510*/  IADD3.X R5, PT, PT, R0.reuse, UR11, RZ, P1, !PT ;  /* 0x0000000b00057c10 */ /* 0x040fe40008ffe4ff */
[----:B------:R-:W-:Y:S01]  /*0520*/  IADD3.X R7, PT, PT, R0, UR13, RZ, P2, !PT ;  /* 0x0000000d00077c10 */ /* 0x000fe200097fe4ff */
[----:B0-----:R-:W-:Y:S04]  /*0530*/  STG.E.U8 desc[UR4][R2.64], R13 ;  /* 0x0000000d02007986 */ /* 0x001fe8000c101104 */
[----:B-1----:R-:W-:Y:S04]  /*0540*/  STG.E.U8 desc[UR4][R4.64], R9 ;  /* 0x0000000904007986 */ /* 0x002fe8000c101104 */
[----:B--2---:R-:W-:Y:S01]  /*0550*/  STG.E.U8 desc[UR4][R6.64], R11 ;  /* 0x0000000b06007986 */ /* 0x004fe2000c101104 */
[----:B------:R-:W-:Y:S05]  /*0560*/  EXIT ;  /* 0x000000000000794d */ /* 0x000fea0003800000 */
.L_x_1:
        /* <DEDUP_REMOVED lines=9> */
.L_x_17:


//--------------------- .text._Z32nppiColorTwist32f_16s_P3R_kernelPKsS0_S0_iPsS1_S1_iiiPKf --------------------------
	.section	.text._Z32nppiColorTwist32f_16s_P3R_kernelPKsS0_S0_iPsS1_S1_iiiPKf,"ax",@progbits
	.align	128
        .global         _Z32nppiColorTwist32f_16s_P3R_kernelPKsS0_S0_iPsS1_S1_iiiPKf
        .type           _Z32nppiColorTwist32f_16s_P3R_kernelPKsS0_S0_iPsS1_S1_iiiPKf,@function
        .size           _Z32nppiColorTwist32f_16s_P3R_kernelPKsS0_S0_iPsS1_S1_iiiPKf,(.L_x_18 - _Z32nppiColorTwist32f_16s_P3R_kernelPKsS0_S0_iPsS1_S1_iiiPKf)
        .other          _Z32nppiColorTwist32f_16s_P3R_kernelPKsS0_S0_iPsS1_S1_iiiPKf,@"STO_CUDA_ENTRY STV_DEFAULT"
_Z32nppiColorTwist32f_16s_P3R_kernelPKsS0_S0_iPsS1_S1_iiiPKf:
.text._Z32nppiColorTwist32f_16s_P3R_kernelPKsS0_S0_iPsS1_S1_iiiPKf:
        /* <DEDUP_REMOVED lines=16> */
[----:B------:R-:W2:Y:S01]  /*0100*/  LDCU.128 UR8, c[0x0][0x380] ;  /* 0x00007000ff0877ac */ /* 0x000ea20008000c00 */
[----:B------:R-:W3:Y:S01]  /*0110*/  LDCU.64 UR6, c[0x0][0x390] ;  /* 0x00007200ff0677ac */ /* 0x000ee20008000a00 */
[----:B------:R-:W4:Y:S01]  /*0120*/  LDCU.64 UR12, c[0x0][0x3b0] ;  /* 0x00007600ff0c77ac */ /* 0x000f220008000a00 */
[----:B0-----:R-:W-:Y:S01]  /*0130*/  IMAD R10, R4, UR4, RZ ;  /* 0x00000004040a7c24 */ /* 0x001fe2000f8e02ff */
[----:B------:R-:W1:Y:S04]  /*0140*/  LDCU.64 UR4, c[0x0][0x358] ;  /* 0x00006b00ff0477ac */ /* 0x000e680008000a00 */
[----:B------:R-:W-:-:S02]  /*0150*/  SHF.R.S32.HI R5, RZ, 0x1f, R10 ;  /* 0x0000001fff057819 */ /* 0x000fc4000001140a */
[C---:B--2---:R-:W-:Y:S02]  /*0160*/  IADD3 R8, P1, PT, R10.reuse, UR10, RZ ;  /* 0x0000000a0a087c10 */ /* 0x044fe4000ff3e0ff */
[C---:B------:R-:W-:Y:S02]  /*0170*/  IADD3 R6, P0, PT, R10.reuse, UR8, RZ ;  /* 0x000000080a067c10 */ /* 0x040fe4000ff1e0ff */
[C---:B------:R-:W-:Y:S02]  /*0180*/  IADD3.X R9, PT, PT, R5.reuse, UR11, RZ, P1, !PT ;  /* 0x0000000b05097c10 */ /* 0x040fe40008ffe4ff */
[C---:B------:R-:W-:Y:S01]  /*0190*/  IADD3.X R7, PT, PT, R5.reuse, UR9, RZ, P0, !PT ;  /* 0x0000000905077c10 */ /* 0x040fe200087fe4ff */
[----:B------:R-:W0:Y:S01]  /*01a0*/  LDCU.128 UR8, c[0x0][0x3a0] ;  /* 0x00007400ff0877ac */ /* 0x000e220008000c00 */
[----:B---3--:R-:W-:Y:S01]  /*01b0*/  IADD3 R10, P0, PT, R10, UR6, RZ ;  /* 0x000000060a0a7c10 */ /* 0x008fe2000ff1e0ff */
[C---:B------:R-:W-:Y:S01]  /*01c0*/  IMAD.WIDE R8, R0.reuse, 0x2, R8 ;  /* 0x0000000200087825 */ /* 0x040fe200078e0208 */
[----:B------:R-:W2:Y:S02]  /*01d0*/  LDCU UR6, c[0x0][0x3b8] ;  /* 0x00007700ff0677ac */ /* 0x000ea40008000800 */
[----:B------:R-:W-:Y:S01]  /*01e0*/  IADD3.X R11, PT, PT, R5, UR7, RZ, P0, !PT ;  /* 0x00000007050b7c10 */ /* 0x000fe200087fe4ff */
[C---:B------:R-:W-:Y:S01]  /*01f0*/  IMAD.WIDE R6, R0.reuse, 0x2, R6 ;  /* 0x0000000200067825 */ /* 0x040fe200078e0206 */
[----:B-1----:R-:W3:Y:S04]  /*0200*/  LDG.E R14, desc[UR4][R2.64+0x4] ;  /* 0x00000404020e7981 */ /* 0x002ee8000c1e1900 */
[----:B------:R-:W5:Y:S01]  /*0210*/  LDG.E.U16 R9, desc[UR4][R8.64] ;  /* 0x0000000408097981 */ /* 0x000f62000c1e1500 */
[----:B------:R-:W-:-:S03]  /*0220*/  IMAD.WIDE R10, R0, 0x2, R10 ;  /* 0x00000002000a7825 */ /* 0x000fc600078e020a */
[----:B------:R-:W4:Y:S04]  /*0230*/  LDG.E.U16 R12, desc[UR4][R6.64] ;  /* 0x00000004060c7981 */ /* 0x000f28000c1e1500 */
[----:B------:R-:W2:Y:S04]  /*0240*/  LDG.E.U16 R10, desc[UR4][R10.64] ;  /* 0x000000040a0a7981 */ /* 0x000ea8000c1e1500 */
[----:B------:R-:W3:Y:S04]  /*0250*/  LDG.E R13, desc[UR4][R2.64] ;  /* 0x00000004020d7981 */ /* 0x000ee8000c1e1900 */
        /* <DEDUP_REMOVED lines=9> */
[----:B------:R-:W3:Y:S01]  /*02f0*/  LDG.E R7, desc[UR4][R2.64+0x2c] ;  /* 0x00002c0402077981 */ /* 0x000ee2000c1e1900 */
[----:B-----5:R-:W3:Y:S08]  /*0300*/  I2F.S16 R9, R9 ;  /* 0x0000000900097306 */ /* 0x020ef00000101400 */
[----:B----4-:R-:W1:Y:S08]  /*0310*/  I2F.S16 R12, R12 ;  /* 0x0000000c000c7306 */ /* 0x010e700000101400 */
[----:B--2---:R-:W2:Y:S01]  /*0320*/  I2F.S16 R11, R10 ;  /* 0x0000000a000b7306 */ /* 0x004ea20000101400 */
[----:B---3--:R-:W-:-:S04]  /*0330*/  FMUL R15, R9, R14 ;  /* 0x0000000e090f7220 */ /* 0x008fc80000400000 */
[C---:B-1----:R-:W-:Y:S01]  /*0340*/  FFMA R14, R12.reuse, R13, R15 ;  /* 0x0000000d0c0e7223 */ /* 0x042fe2000000000f */
[C---:B------:R-:W-:Y:S01]  /*0350*/  FMUL R13, R9.reuse, R18 ;  /* 0x00000012090d7220 */ /* 0x040fe20000400000 */
[----:B------:R-:W-:Y:S02]  /*0360*/  FMUL R20, R9, R20 ;  /* 0x0000001409147220 */ /* 0x000fe40000400000 */
[----:B--2---:R-:W-:Y:S01]  /*0370*/  FFMA R14, R11, R16, R14 ;  /* 0x000000100b0e7223 */ /* 0x004fe2000000000e */
[----:B------:R-:W-:-:S03]  /*0380*/  FFMA R16, R12, R19, R13 ;  /* 0x000000130c107223 */ /* 0x000fc6000000000d */
[----:B------:R-:W-:Y:S01]  /*0390*/  FADD R14, R14, R17 ;  /* 0x000000110e0e7221 */ /* 0x000fe20000000000 */
[----:B------:R-:W-:Y:S01]  /*03a0*/  FFMA R21, R12, R21, R20 ;  /* 0x000000150c157223 */ /* 0x000fe20000000014 */
[----:B------:R-:W-:-:S03]  /*03b0*/  FFMA R8, R11, R8, R16 ;  /* 0x000000080b087223 */ /* 0x000fc60000000010 */
[C---:B------:R-:W-:Y:S02]  /*03c0*/  FSETP.GEU.AND P0, PT, R14.reuse, -32768, PT ;  /* 0xc70000000e00780b */ /* 0x040fe40003f0e000 */
[----:B------:R-:W-:Y:S01]  /*03d0*/  FMNMX.NAN R14, R14, 32767, PT ;  /* 0x46fffe000e0e7809 */ /* 0x000fe20003820000 */
[----:B------:R-:W-:Y:S01]  /*03e0*/  FFMA R6, R11, R6, R21 ;  /* 0x000000060b067223 */ /* 0x000fe20000000015 */
[----:B------:R-:W-:Y:S02]  /*03f0*/  FADD R5, R8, R5 ;  /* 0x0000000508057221 */ /* 0x000fe40000000000 */
[----:B------:R-:W-:Y:S01]  /*0400*/  FSEL R14, R14, -32768, P0 ;  /* 0xc70000000e0e7808 */ /* 0x000fe20000000000 */
[----:B------:R-:W-:Y:S01]  /*0410*/  FADD R6, R6, R7 ;  /* 0x0000000706067221 */ /* 0x000fe20000000000 */
[----:B------:R-:W-:Y:S01]  /*0420*/  IMAD.MOV.U32 R7, RZ, RZ, 0x3f000000 ;  /* 0x3f000000ff077424 */ /* 0x000fe200078e00ff */
[C---:B------:R-:W-:Y:S02]  /*0430*/  FSETP.GEU.AND P1, PT, R5.reuse, -32768, PT ;  /* 0xc70000000500780b */ /* 0x040fe40003f2e000 */
[----:B------:R-:W-:-:S02]  /*0440*/  FMNMX.NAN R5, R5, 32767, PT ;  /* 0x46fffe0005057809 */ /* 0x000fc40003820000 */
[----:B------:R-:W-:Y:S02]  /*0450*/  FSETP.GE.AND P0, PT, R14, RZ, PT ;  /* 0x000000ff0e00720b */ /* 0x000fe40003f06000 */
[----:B------:R-:W-:Y:S02]  /*0460*/  FSEL R5, R5, -32768, P1 ;  /* 0xc700000005057808 */ /* 0x000fe40000800000 */
[----:B------:R-:W-:Y:S02]  /*0470*/  FSEL R3, R7, -0.5, P0 ;  /* 0xbf00000007037808 */ /* 0x000fe40000000000 */
[C---:B------:R-:W-:Y:S02]  /*0480*/  FSETP.GEU.AND P1, PT, R6.reuse, -32768, PT ;  /* 0xc70000000600780b */ /* 0x040fe40003f2e000 */
[----:B------:R-:W-:Y:S01]  /*0490*/  FMNMX.NAN R6, R6, 32767, PT ;  /* 0x46fffe0006067809 */ /* 0x000fe20003820000 */
[----:B------:R-:W-:Y:S01]  /*04a0*/  FADD R14, R14, R3 ;  /* 0x000000030e0e7221 */ /* 0x000fe20000000000 */
[----:B------:R-:W-:-:S02]  /*04b0*/  FSETP.GE.AND P0, PT, R5, RZ, PT ;  /* 0x000000ff0500720b */ /* 0x000fc40003f06000 */
[----:B------:R-:W-:Y:S02]  /*04c0*/  FSEL R3, R6, -32768, P1 ;  /* 0xc700000006037808 */ /* 0x000fe40000800000 */
[----:B------:R-:W-:Y:S02]  /*04d0*/  FSEL R2, R7, -0.5, P0 ;  /* 0xbf00000007027808 */ /* 0x000fe40000000000 */
[----:B------:R-:W-:Y:S01]  /*04e0*/  FSETP.GE.AND P0, PT, R3, RZ, PT ;  /* 0x000000ff0300720b */ /* 0x000fe20003f06000 */
[----:B------:R-:W-:-:S03]  /*04f0*/  IMAD R6, R4, UR6, RZ ;  /* 0x0000000604067c24 */ /* 0x000fc6000f8e02ff */
[----:B------:R-:W-:Y:S01]  /*0500*/  FSEL R4, R7, -0.5, P0 ;  /* 0xbf00000007047808 */ /* 0x000fe20000000000 */
[----:B------:R-:W-:Y:S01]  /*0510*/  FADD R8, R5, R2 ;  /* 0x0000000205087221 */ /* 0x000fe20000000000 */
[----:B------:R-:W1:Y:S03]  /*0520*/  F2I.TRUNC.NTZ R9, R14 ;  /* 0x0000000e00097305 */ /* 0x000e66000020f100 */
[----:B------:R-:W-:Y:S01]  /*0530*/  FADD R10, R3, R4 ;  /* 0x00000004030a7221 */ /* 0x000fe20000000000 */
[C---:B0-----:R-:W-:Y:S02]  /*0540*/  IADD3 R2, P0, PT, R6.reuse, UR8, RZ ;  /* 0x0000000806027c10 */ /* 0x041fe4000ff1e0ff */
[----:B------:R-:W-:Y:S02]  /*0550*/  SHF.R.S32.HI R7, RZ, 0x1f, R6 ;  /* 0x0000001fff077819 */ /* 0x000fe40000011406 */
[----:B------:R-:W0:Y:S01]  /*0560*/  F2I.TRUNC.NTZ R11, R8 ;  /* 0x00000008000b7305 */ /* 0x000e22000020f100 */
[----:B------:R-:W-:-:S02]  /*0570*/  IADD3 R4, P1, PT, R6, UR10, RZ ;  /* 0x0000000a06047c10 */ /* 0x000fc4000ff3e0ff */
[----:B------:R-:W-:Y:S02]  /*0580*/  IADD3 R6, P2, PT, R6, UR12, RZ ;  /* 0x0000000c06067c10 */ /* 0x000fe4000ff5e0ff */
[----:B------:R-:W-:-:S03]  /*0590*/  IADD3.X R3, PT, PT, R7, UR9, RZ, P0, !PT ;  /* 0x0000000907037c10 */ /* 0x000fc600087fe4ff */
[----:B------:R-:W2:Y:S01]  /*05a0*/  F2I.TRUNC.NTZ R13, R10 ;  /* 0x0000000a000d7305 */ /* 0x000ea2000020f100 */
[C---:B------:R-:W-:Y:S02]  /*05b0*/  IADD3.X R5, PT, PT, R7.reuse, UR11, RZ, P1, !PT ;  /* 0x0000000b07057c10 */ /* 0x040fe40008ffe4ff */
[----:B------:R-:W-:Y:S01]  /*05c0*/  IADD3.X R7, PT, PT, R7, UR13, RZ, P2, !PT ;  /* 0x0000000d07077c10 */ /* 0x000fe200097fe4ff */
[----:B------:R-:W-:-:S04]  /*05d0*/  IMAD.WIDE R2, R0, 0x2, R2 ;  /* 0x0000000200027825 */ /* 0x000fc800078e0202 */
[C---:B------:R-:W-:Y:S01]  /*05e0*/  IMAD.WIDE R4, R0.reuse, 0x2, R4 ;  /* 0x0000000200047825 */ /* 0x040fe200078e0204 */
[----:B-1----:R-:W-:Y:S03]  /*05f0*/  STG.E.U16 desc[UR4][R2.64], R9 ;  /* 0x0000000902007986 */ /* 0x002fe6000c101504 */
[----:B------:R-:W-:Y:S01]  /*0600*/  IMAD.WIDE R6, R0, 0x2, R6 ;  /* 0x0000000200067825 */ /* 0x000fe200078e0206 */
[----:B0-----:R-:W-:Y:S04]  /*0610*/  STG.E.U16 desc[UR4][R4.64], R11 ;  /* 0x0000000b04007986 */ /* 0x001fe8000c101504 */
[----:B--2---:R-:W-:Y:S01]  /*0620*/  STG.E.U16 desc[UR4][R6.64], R13 ;  /* 0x0000000d06007986 */ /* 0x004fe2000c101504 */
[----:B------:R-:W-:Y:S05]  /*0630*/  EXIT ;  /* 0x000000000000794d */ /* 0x000fea0003800000 */
.L_x_2:
        /* <DEDUP_REMOVED lines=12> */
.L_x_18:


//--------------------- .text._Z32nppiColorTwist32f_16s_C1R_kernelPKsiPsiiiPKf --------------------------
	.section	.text._Z32nppiColorTwist32f_16s_C1R_kernelPKsiPsiiiPKf,"ax",@progbits
	.align	128
        .global         _Z32nppiColorTwist32f_16s_C1R_kernelPKsiPsiiiPKf
        .type           _Z32nppiColorTwist32f_16s_C1R_kernelPKsiPsiiiPKf,@function
        .size           _Z32nppiColorTwist32f_16s_C1R_kernelPKsiPsiiiPKf,(.L_x_19 - _Z32nppiColorTwist32f_16s_C1R_kernelPKsiPsiiiPKf)
        .other          _Z32nppiColorTwist32f_16s_C1R_kernelPKsiPsiiiPKf,@"STO_CUDA_ENTRY STV_DEFAULT"
_Z32nppiColorTwist32f_16s_C1R_kernelPKsiPsiiiPKf:
.text._Z32nppiColorTwist32f_16s_C1R_kernelPKsiPsiiiPKf:
        /* <DEDUP_REMOVED lines=16> */
[----:B------:R-:W2:Y:S01]  /*0100*/  LDCU.64 UR6, c[0x0][0x380] ;  /* 0x00007000ff0677ac */ /* 0x000ea20008000a00 */
[----:B------:R-:W3:Y:S01]  /*0110*/  LDCU.64 UR8, c[0x0][0x390] ;  /* 0x00007200ff0877ac */ /* 0x000ee20008000a00 */
[----:B0-----:R-:W-:Y:S01]  /*0120*/  IMAD R3, R0, UR4, RZ ;  /* 0x0000000400037c24 */ /* 0x001fe2000f8e02ff */
[----:B------:R-:W1:Y:S04]  /*0130*/  LDCU.64 UR4, c[0x0][0x358] ;  /* 0x00006b00ff0477ac */ /* 0x000e680008000a00 */
[C---:B--2---:R-:W-:Y:S01]  /*0140*/  IADD3 R2, P0, PT, R3.reuse, UR6, RZ ;  /* 0x0000000603027c10 */ /* 0x044fe2000ff1e0ff */
[----:B------:R-:W0:Y:S03]  /*0150*/  LDCU UR6, c[0x0][0x398] ;  /* 0x00007300ff0677ac */ /* 0x000e260008000800 */
[----:B------:R-:W-:-:S03]  /*0160*/  LEA.HI.X.SX32 R3, R3, UR7, 0x1, P0 ;  /* 0x0000000703037c11 */ /* 0x000fc600080f0eff */
[----:B------:R-:W-:Y:S01]  /*0170*/  IMAD.WIDE R2, R7, 0x2, R2 ;  /* 0x0000000207027825 */ /* 0x000fe200078e0202 */
[----:B-1----:R-:W2:Y:S05]  /*0180*/  LDG.E R11, desc[UR4][R4.64+0x4] ;  /* 0x00000404040b7981 */ /* 0x002eaa000c1e1900 */
[----:B------:R1:W4:Y:S04]  /*0190*/  LDG.E.U16 R2, desc[UR4][R2.64] ;  /* 0x0000000402027981 */ /* 0x000328000c1e1500 */
[----:B------:R-:W5:Y:S04]  /*01a0*/  LDG.E R9, desc[UR4][R4.64] ;  /* 0x0000000404097981 */ /* 0x000f68000c1e1900 */
[----:B------:R-:W3:Y:S04]  /*01b0*/  LDG.E R8, desc[UR4][R4.64+0x8] ;  /* 0x0000080404087981 */ /* 0x000ee8000c1e1900 */
[----:B------:R-:W3:Y:S01]  /*01c0*/  LDG.E R13, desc[UR4][R4.64+0xc] ;  /* 0x00000c04040d7981 */ /* 0x000ee2000c1e1900 */
[----:B-1----:R-:W-:-:S02]  /*01d0*/  HFMA2 R3, -RZ, RZ, 1.75, 0 ;  /* 0x3f000000ff037431 */ /* 0x002fc400000001ff */
[----:B0-----:R-:W-:Y:S01]  /*01e0*/  IMAD R0, R0, UR6, RZ ;  /* 0x0000000600007c24 */ /* 0x001fe2000f8e02ff */
[----:B----4-:R-:W2:Y:S02]  /*01f0*/  I2F.S16 R6, R2 ;  /* 0x0000000200067306 */ /* 0x010ea40000101400 */
[----:B--2---:R-:W-:-:S04]  /*0200*/  FMUL R11, R6, R11 ;  /* 0x0000000b060b7220 */ /* 0x004fc80000400000 */
[----:B-----5:R-:W-:-:S04]  /*0210*/  FFMA R9, R6, R9, R11 ;  /* 0x0000000906097223 */ /* 0x020fc8000000000b */
[----:B---3--:R-:W-:-:S04]  /*0220*/  FFMA R8, R6, R8, R9 ;  /* 0x0000000806087223 */ /* 0x008fc80000000009 */
[----:B------:R-:W-:-:S05]  /*0230*/  FADD R8, R8, R13 ;  /* 0x0000000d08087221 */ /* 0x000fca0000000000 */
[C---:B------:R-:W-:Y:S02]  /*0240*/  FSETP.GEU.AND P0, PT, R8.reuse, -32768, PT ;  /* 0xc70000000800780b */ /* 0x040fe40003f0e000 */
[----:B------:R-:W-:-:S04]  /*0250*/  FMNMX.NAN R8, R8, 32767, PT ;  /* 0x46fffe0008087809 */ /* 0x000fc80003820000 */
[----:B------:R-:W-:-:S04]  /*0260*/  FSEL R8, R8, -32768, P0 ;  /* 0xc700000008087808 */ /* 0x000fc80000000000 */
[----:B------:R-:W-:-:S04]  /*0270*/  FSETP.GE.AND P0, PT, R8, RZ, PT ;  /* 0x000000ff0800720b */ /* 0x000fc80003f06000 */
[----:B------:R-:W-:-:S05]  /*0280*/  FSEL R3, R3, -0.5, P0 ;  /* 0xbf00000003037808 */ /* 0x000fca0000000000 */
[----:B------:R-:W-:Y:S01]  /*0290*/  FADD R8, R8, R3 ;  /* 0x0000000308087221 */ /* 0x000fe20000000000 */
[----:B------:R-:W-:-:S03]  /*02a0*/  IADD3 R2, P0, PT, R0, UR8, RZ ;  /* 0x0000000800027c10 */ /* 0x000fc6000ff1e0ff */
[----:B------:R-:W0:Y:S01]  /*02b0*/  F2I.TRUNC.NTZ R5, R8 ;  /* 0x0000000800057305 */ /* 0x000e22000020f100 */
[----:B------:R-:W-:-:S03]  /*02c0*/  LEA.HI.X.SX32 R3, R0, UR9, 0x1, P0 ;  /* 0x0000000900037c11 */ /* 0x000fc600080f0eff */
[----:B------:R-:W-:-:S05]  /*02d0*/  IMAD.WIDE R2, R7, 0x2, R2 ;  /* 0x0000000207027825 */ /* 0x000fca00078e0202 */
[----:B0-----:R-:W-:Y:S01]  /*02e0*/  STG.E.U16 desc[UR4][R2.64], R5 ;  /* 0x0000000502007986 */ /* 0x001fe2000c101504 */
[----:B------:R-:W-:Y:S05]  /*02f0*/  EXIT ;  /* 0x000000000000794d */ /* 0x000fea0003800000 */
.L_x_3:
        /* <DEDUP_REMOVED lines=16> */
.L_x_19:


//--------------------- .text._Z32nppiColorTwist32f_16s_C2R_kernelPKsiPsiiiPKf --------------------------
	.section	.text._Z32nppiColorTwist32f_16s_C2R_kernelPKsiPsiiiPKf,"ax",@progbits
	.align	128
        .global         _Z32nppiColorTwist32f_16s_C2R_kernelPKsiPsiiiPKf
        .type           _Z32nppiColorTwist32f_16s_C2R_kernelPKsiPsiiiPKf,@function
        .size           _Z32nppiColorTwist32f_16s_C2R_kernelPKsiPsiiiPKf,(.L_x_20 - _Z32nppiColorTwist32f_16s_C2R_kernelPKsiPsiiiPKf)
        .other          _Z32nppiColorTwist32f_16s_C2R_kernelPKsiPsiiiPKf,@"STO_CUDA_ENTRY STV_DEFAULT"
_Z32nppiColorTwist32f_16s_C2R_kernelPKsiPsiiiPKf:
.text._Z32nppiColorTwist32f_16s_C2R_kernelPKsiPsiiiPKf:
        /* <DEDUP_REMOVED lines=15> */
[----:B------:R-:W-:Y:S01]  /*00f0*/  SHF.L.U32 R2, R2, 0x1, RZ ;  /* 0x0000000102027819 */ /* 0x000fe200000006ff */
[----:B------:R-:W1:Y:S01]  /*0100*/  LDC.64 R6, c[0x0][0x3a8] ;  /* 0x0000ea00ff067b82 */ /* 0x000e620000000a00 */
[----:B------:R-:W2:Y:S01]  /*0110*/  LDCU.64 UR6, c[0x0][0x380] ;  /* 0x00007000ff0677ac */ /* 0x000ea20008000a00 */
[----:B------:R-:W3:Y:S01]  /*0120*/  LDCU.64 UR8, c[0x0][0x390] ;  /* 0x00007200ff0877ac */ /* 0x000ee20008000a00 */
[----:B0-----:R-:W-:Y:S01]  /*0130*/  IMAD R0, R3, UR4, RZ ;  /* 0x0000000403007c24 */ /* 0x001fe2000f8e02ff */
[----:B------:R-:W0:Y:S04]  /*0140*/  LDCU.64 UR4, c[0x0][0x358] ;  /* 0x00006b00ff0477ac */ /* 0x000e280008000a00 */
[C---:B--2---:R-:W-:Y:S01]  /*0150*/  IADD3 R4, P0, PT, R0.reuse, UR6, RZ ;  /* 0x0000000600047c10 */ /* 0x044fe2000ff1e0ff */
[----:B------:R-:W2:Y:S03]  /*0160*/  LDCU UR6, c[0x0][0x398] ;  /* 0x00007300ff0677ac */ /* 0x000ea60008000800 */
[----:B------:R-:W-:-:S03]  /*0170*/  LEA.HI.X.SX32 R5, R0, UR7, 0x1, P0 ;  /* 0x0000000700057c11 */ /* 0x000fc600080f0eff */
[----:B------:R-:W-:-:S05]  /*0180*/  IMAD.WIDE R4, R2, 0x2, R4 ;  /* 0x0000000202047825 */ /* 0x000fca00078e0204 */
[----:B0-----:R-:W4:Y:S04]  /*0190*/  LDG.E.U16 R9, desc[UR4][R4.64+0x2] ;  /* 0x0000020404097981 */ /* 0x001f28000c1e1500 */
[----:B------:R0:W5:Y:S04]  /*01a0*/  LDG.E.U16 R8, desc[UR4][R4.64] ;  /* 0x0000000404087981 */ /* 0x000168000c1e1500 */
[----:B-1----:R-:W3:Y:S04]  /*01b0*/  LDG.E R0, desc[UR4][R6.64+0x4] ;  /* 0x0000040406007981 */ /* 0x002ee8000c1e1900 */
[----:B------:R-:W3:Y:S04]  /*01c0*/  LDG.E R11, desc[UR4][R6.64] ;  /* 0x00000004060b7981 */ /* 0x000ee8000c1e1900 */
[----:B------:R-:W3:Y:S04]  /*01d0*/  LDG.E R10, desc[UR4][R6.64+0x14] ;  /* 0x00001404060a7981 */ /* 0x000ee8000c1e1900 */
[----:B------:R-:W3:Y:S04]  /*01e0*/  LDG.E R13, desc[UR4][R6.64+0x8] ;  /* 0x00000804060d7981 */ /* 0x000ee8000c1e1900 */
[----:B------:R-:W3:Y:S04]  /*01f0*/  LDG.E R17, desc[UR4][R6.64+0x10] ;  /* 0x0000100406117981 */ /* 0x000ee8000c1e1900 */
[----:B------:R-:W3:Y:S04]  /*0200*/  LDG.E R15, desc[UR4][R6.64+0xc] ;  /* 0x00000c04060f7981 */ /* 0x000ee8000c1e1900 */
[----:B------:R-:W3:Y:S04]  /*0210*/  LDG.E R19, desc[UR4][R6.64+0x18] ;  /* 0x0000180406137981 */ /* 0x000ee8000c1e1900 */
[----:B------:R-:W3:Y:S01]  /*0220*/  LDG.E R21, desc[UR4][R6.64+0x1c] ;  /* 0x00001c0406157981 */ /* 0x000ee2000c1e1900 */
[----:B0-----:R-:W-:-:S02]  /*0230*/  HFMA2 R4, -RZ, RZ, 1.75, 0 ;  /* 0x3f000000ff047431 */ /* 0x001fc400000001ff */
[----:B--2---:R-:W-:Y:S01]  /*0240*/  IMAD R3, R3, UR6, RZ ;  /* 0x0000000603037c24 */ /* 0x004fe2000f8e02ff */
[----:B----4-:R-:W3:Y:S08]  /*0250*/  I2F.S16 R9, R9 ;  /* 0x0000000900097306 */ /* 0x010ef00000101400 */
[----:B-----5:R-:W0:Y:S01]  /*0260*/  I2F.S16 R8, R8 ;  /* 0x0000000800087306 */ /* 0x020e220000101400 */
[C---:B---3--:R-:W-:Y:S01]  /*0270*/  FMUL R5, R9.reuse, R0 ;  /* 0x0000000009057220 */ /* 0x048fe20000400000 */
[----:B------:R-:W-:-:S03]  /*0280*/  FMUL R10, R9, R10 ;  /* 0x0000000a090a7220 */ /* 0x000fc60000400000 */
[C---:B0-----:R-:W-:Y:S01]  /*0290*/  FFMA R0, R8.reuse, R11, R5 ;  /* 0x0000000b08007223 */ /* 0x041fe20000000005 */
[----:B------:R-:W-:-:S03]  /*02a0*/  FFMA R10, R8, R17, R10 ;  /* 0x00000011080a7223 */ /* 0x000fc6000000000a */
[----:B------:R-:W-:-:S04]  /*02b0*/  FFMA R0, RZ, R13, R0 ;  /* 0x0000000dff007223 */ /* 0x000fc80000000000 */
[----:B------:R-:W-:Y:S01]  /*02c0*/  FADD R0, R0, R15 ;  /* 0x0000000f00007221 */ /* 0x000fe20000000000 */
[----:B------:R-:W-:-:S04]  /*02d0*/  FFMA R10, RZ, R19, R10 ;  /* 0x00000013ff0a7223 */ /* 0x000fc8000000000a */
[----:B------:R-:W-:Y:S01]  /*02e0*/  FSETP.GEU.AND P0, PT, R0, -32768, PT ;  /* 0xc70000000000780b */ /* 0x000fe20003f0e000 */
[----:B------:R-:W-:Y:S01]  /*02f0*/  FADD R10, R10, R21 ;  /* 0x000000150a0a7221 */ /* 0x000fe20000000000 */
[----:B------:R-:W-:-:S04]  /*0300*/  FMNMX.NAN R0, R0, 32767, PT ;  /* 0x46fffe0000007809 */ /* 0x000fc80003820000 */
[----:B------:R-:W-:Y:S02]  /*0310*/  FSEL R0, R0, -32768, P0 ;  /* 0xc700000000007808 */ /* 0x000fe40000000000 */
[C---:B------:R-:W-:Y:S02]  /*0320*/  FSETP.GEU.AND P1, PT, R10.reuse, -32768, PT ;  /* 0xc70000000a00780b */ /* 0x040fe40003f2e000 */
[----:B------:R-:W-:Y:S02]  /*0330*/  FMNMX.NAN R10, R10, 32767, PT ;  /* 0x46fffe000a0a7809 */ /* 0x000fe40003820000 */
[----:B------:R-:W-:Y:S02]  /*0340*/  FSETP.GE.AND P0, PT, R0, RZ, PT ;  /* 0x000000ff0000720b */ /* 0x000fe40003f06000 */
[----:B------:R-:W-:Y:S02]  /*0350*/  FSEL R10, R10, -32768, P1 ;  /* 0xc70000000a0a7808 */ /* 0x000fe40000800000 */
[----:B------:R-:W-:-:S02]  /*0360*/  FSEL R5, R4, -0.5, P0 ;  /* 0xbf00000004057808 */ /* 0x000fc40000000000 */
[----:B------:R-:W-:-:S03]  /*0370*/  FSETP.GE.AND P0, PT, R10, RZ, PT ;  /* 0x000000ff0a00720b */ /* 0x000fc60003f06000 */
[----:B------:R-:W-:Y:S01]  /*0380*/  FADD R0, R0, R5 ;  /* 0x0000000500007221 */ /* 0x000fe20000000000 */
[----:B------:R-:W-:Y:S02]  /*0390*/  FSEL R5, R4, -0.5, P0 ;  /* 0xbf00000004057808 */ /* 0x000fe40000000000 */
[C---:B------:R-:W-:Y:S01]  /*03a0*/  IADD3 R4, P0, PT, R3.reuse, UR8, RZ ;  /* 0x0000000803047c10 */ /* 0x040fe2000ff1e0ff */
[----:B------:R-:W0:Y:S02]  /*03b0*/  F2I.TRUNC.NTZ R7, R0 ;  /* 0x0000000000077305 */ /* 0x000e24000020f100 */
[----:B------:R-:W-:Y:S01]  /*03c0*/  FADD R10, R10, R5 ;  /* 0x000000050a0a7221 */ /* 0x000fe20000000000 */
[----:B------:R-:W-:-:S05]  /*03d0*/  LEA.HI.X.SX32 R5, R3, UR9, 0x1, P0 ;  /* 0x0000000903057c11 */ /* 0x000fca00080f0eff */
[----:B------:R-:W1:Y:S01]  /*03e0*/  F2I.TRUNC.NTZ R9, R10 ;  /* 0x0000000a00097305 */ /* 0x000e62000020f100 */
[----:B------:R-:W-:-:S05]  /*03f0*/  IMAD.WIDE R2, R2, 0x2, R4 ;  /* 0x0000000202027825 */ /* 0x000fca00078e0204 */
[----:B0-----:R-:W-:Y:S04]  /*0400*/  STG.E.U16 desc[UR4][R2.64], R7 ;  /* 0x0000000702007986 */ /* 0x001fe8000c101504 */
[----:B-1----:R-:W-:Y:S01]  /*0410*/  STG.E.U16 desc[UR4][R2.64+0x2], R9 ;  /* 0x0000020902007986 */ /* 0x002fe2000c101504 */
[----:B------:R-:W-:Y:S05]  /*0420*/  EXIT ;  /* 0x000000000000794d */ /* 0x000fea0003800000 */
.L_x_4:
        /* <DEDUP_REMOVED lines=13> */
.L_x_20:


//--------------------- .text._Z33nppiColorTwist32f_16s_AC4R_kernelPKsiPsiiiPKf --------------------------
	.section	.text._Z33nppiColorTwist32f_16s_AC4R_kernelPKsiPsiiiPKf,"ax",@progbits
	.align	128
        .global         _Z33nppiColorTwist32f_16s_AC4R_kernelPKsiPsiiiPKf
        .type           _Z33nppiColorTwist32f_16s_AC4R_kernelPKsiPsiiiPKf,@function
        .size           _Z33nppiColorTwist32f_16s_AC4R_kernelPKsiPsiiiPKf,(.L_x_21 - _Z33nppiColorTwist32f_16s_AC4R_kernelPKsiPsiiiPKf)
        .other          _Z33nppiColorTwist32f_16s_AC4R_kernelPKsiPsiiiPKf,@"STO_CUDA_ENTRY STV_DEFAULT"
_Z33nppiColorTwist32f_16s_AC4R_kernelPKsiPsiiiPKf:
.text._Z33nppiColorTwist32f_16s_AC4R_kernelPKsiPsiiiPKf:
        /* <DEDUP_REMOVED lines=16> */
[----:B------:R-:W1:Y:S01]  /*0100*/  LDCU.64 UR6, c[0x0][0x380] ;  /* 0x00007000ff0677ac */ /* 0x000e620008000a00 */
[----:B------:R-:W2:Y:S01]  /*0110*/  LDCU.64 UR8, c[0x0][0x390] ;  /* 0x00007200ff0877ac */ /* 0x000ea20008000a00 */
[----:B0-----:R-:W-:Y:S01]  /*0120*/  IMAD R2, R4, UR4, RZ ;  /* 0x0000000404027c24 */ /* 0x001fe2000f8e02ff */
[----:B------:R-:W0:Y:S04]  /*0130*/  LDCU.64 UR4, c[0x0][0x358] ;  /* 0x00006b00ff0477ac */ /* 0x000e280008000a00 */
[C---:B-1----:R-:W-:Y:S01]  /*0140*/  IADD3 R10, P0, PT, R2.reuse, UR6, RZ ;  /* 0x00000006020a7c10 */ /* 0x042fe2000ff1e0ff */
[----:B------:R-:W1:Y:S03]  /*0150*/  LDCU UR6, c[0x0][0x398] ;  /* 0x00007300ff0677ac */ /* 0x000e660008000800 */
[----:B------:R-:W-:-:S02]  /*0160*/  LEA.HI.X.SX32 R11, R2, UR7, 0x1, P0 ;  /* 0x00000007020b7c11 */ /* 0x000fc400080f0eff */
[----:B------:R-:W3:Y:S01]  /*0170*/  LDC.64 R2, c[0x0][0x3a8] ;  /* 0x0000ea00ff027b82 */ /* 0x000ee20000000a00 */
[----:B------:R-:W-:-:S05]  /*0180*/  IMAD.WIDE R10, R0, 0x2, R10 ;  /* 0x00000002000a7825 */ /* 0x000fca00078e020a */
[----:B0-----:R-:W4:Y:S04]  /*0190*/  LDG.E.U16 R12, desc[UR4][R10.64+0x2] ;  /* 0x000002040a0c7981 */ /* 0x001f28000c1e1500 */
[----:B------:R-:W5:Y:S04]  /*01a0*/  LDG.E.U16 R9, desc[UR4][R10.64] ;  /* 0x000000040a097981 */ /* 0x000f68000c1e1500 */
[----:B------:R-:W2:Y:S04]  /*01b0*/  LDG.E.U16 R13, desc[UR4][R10.64+0x4] ;  /* 0x000004040a0d7981 */ /* 0x000ea8000c1e1500 */
[----:B---3--:R-:W3:Y:S04]  /*01c0*/  LDG.E R15, desc[UR4][R2.64+0x4] ;  /* 0x00000404020f7981 */ /* 0x008ee8000c1e1900 */
        /* <DEDUP_REMOVED lines=11> */
[----:B-1----:R-:W-:Y:S01]  /*0280*/  IMAD R4, R4, UR6, RZ ;  /* 0x0000000604047c24 */ /* 0x002fe2000f8e02ff */
[----:B----4-:R-:W3:Y:S08]  /*0290*/  I2F.S16 R12, R12 ;  /* 0x0000000c000c7306 */ /* 0x010ef00000101400 */
[----:B-----5:R-:W0:Y:S08]  /*02a0*/  I2F.S16 R9, R9 ;  /* 0x0000000900097306 */ /* 0x020e300000101400 */
[----:B--2---:R-:W1:Y:S01]  /*02b0*/  I2F.S16 R13, R13 ;  /* 0x0000000d000d7306 */ /* 0x004e620000101400 */
[----:B---3--:R-:W-:-:S04]  /*02c0*/  FMUL R10, R12, R15 ;  /* 0x0000000f0c0a7220 */ /* 0x008fc80000400000 */
[----:B0-----:R-:W-:Y:S01]  /*02d0*/  FFMA R10, R9, R14, R10 ;  /* 0x0000000e090a7223 */ /* 0x001fe2000000000a */
[C---:B------:R-:W-:Y:S01]  /*02e0*/  FMUL R17, R12.reuse, R17 ;  /* 0x000000110c117220 */ /* 0x040fe20000400000 */
[----:B------:R-:W-:Y:S02]  /*02f0*/  FMUL R21, R12, R21 ;  /* 0x000000150c157220 */ /* 0x000fe40000400000 */
[----:B-1----:R-:W-:Y:S01]  /*0300*/  FFMA R11, R13, R16, R10 ;  /* 0x000000100d0b7223 */ /* 0x002fe2000000000a */
[C---:B------:R-:W-:Y:S01]  /*0310*/  FFMA R18, R9.reuse, R18, R17 ;  /* 0x0000001209127223 */ /* 0x040fe20000000011 */
[----:B------:R-:W-:Y:S02]  /*0320*/  FFMA R21, R9, R20, R21 ;  /* 0x0000001409157223 */ /* 0x000fe40000000015 */
[----:B------:R-:W-:Y:S01]  /*0330*/  FADD R8, R11, R8 ;  /* 0x000000080b087221 */ /* 0x000fe20000000000 */
[----:B------:R-:W-:-:S04]  /*0340*/  FFMA R18, R13, R19, R18 ;  /* 0x000000130d127223 */ /* 0x000fc80000000012 */
[C---:B------:R-:W-:Y:S01]  /*0350*/  FSETP.GEU.AND P0, PT, R8.reuse, -32768, PT ;  /* 0xc70000000800780b */ /* 0x040fe20003f0e000 */
[----:B------:R-:W-:Y:S01]  /*0360*/  FFMA R6, R13, R6, R21 ;  /* 0x000000060d067223 */ /* 0x000fe20000000015 */
[----:B------:R-:W-:Y:S01]  /*0370*/  FMNMX.NAN R8, R8, 32767, PT ;  /* 0x46fffe0008087809 */ /* 0x000fe20003820000 */
[----:B------:R-:W-:-:S03]  /*0380*/  FADD R5, R18, R5 ;  /* 0x0000000512057221 */ /* 0x000fc60000000000 */
[----:B------:R-:W-:Y:S01]  /*0390*/  FSEL R8, R8, -32768, P0 ;  /* 0xc700000008087808 */ /* 0x000fe20000000000 */
[----:B------:R-:W-:Y:S01]  /*03a0*/  FADD R6, R6, R7 ;  /* 0x0000000706067221 */ /* 0x000fe20000000000 */
[----:B------:R-:W-:Y:S01]  /*03b0*/  HFMA2 R7, -RZ, RZ, 1.75, 0 ;  /* 0x3f000000ff077431 */ /* 0x000fe200000001ff */
[C---:B------:R-:W-:Y:S02]  /*03c0*/  FSETP.GEU.AND P2, PT, R5.reuse, -32768, PT ;  /* 0xc70000000500780b */ /* 0x040fe40003f4e000 */
[----:B------:R-:W-:Y:S02]  /*03d0*/  FMNMX.NAN R5, R5, 32767, PT ;  /* 0x46fffe0005057809 */ /* 0x000fe40003820000 */
[----:B------:R-:W-:Y:S02]  /*03e0*/  FSETP.GE.AND P1, PT, R8, RZ, PT ;  /* 0x000000ff0800720b */ /* 0x000fe40003f26000 */
[----:B------:R-:W-:Y:S02]  /*03f0*/  FSEL R2, R5, -32768, P2 ;  /* 0xc700000005027808 */ /* 0x000fe40001000000 */
[----:B------:R-:W-:-:S02]  /*0400*/  FSETP.GEU.AND P0, PT, R6, -32768, PT ;  /* 0xc70000000600780b */ /* 0x000fc40003f0e000 */
[----:B------:R-:W-:Y:S02]  /*0410*/  FMNMX.NAN R6, R6, 32767, PT ;  /* 0x46fffe0006067809 */ /* 0x000fe40003820000 */
[C---:B------:R-:W-:Y:S02]  /*0420*/  FSEL R3, R7.reuse, -0.5, P1 ;  /* 0xbf00000007037808 */ /* 0x040fe40000800000 */
[----:B------:R-:W-:Y:S02]  /*0430*/  FSETP.GE.AND P1, PT, R2, RZ, PT ;  /* 0x000000ff0200720b */ /* 0x000fe40003f26000 */
[----:B------:R-:W-:Y:S01]  /*0440*/  FSEL R9, R6, -32768, P0 ;  /* 0xc700000006097808 */ /* 0x000fe20000000000 */
[----:B------:R-:W-:Y:S01]  /*0450*/  FADD R8, R8, R3 ;  /* 0x0000000308087221 */ /* 0x000fe20000000000 */
[----:B------:R-:W-:Y:S02]  /*0460*/  FSEL R3, R7, -0.5, P1 ;  /* 0xbf00000007037808 */ /* 0x000fe40000800000 */
[----:B------:R-:W-:-:S03]  /*0470*/  FSETP.GE.AND P0, PT, R9, RZ, PT ;  /* 0x000000ff0900720b */ /* 0x000fc60003f06000 */
[----:B------:R-:W-:Y:S01]  /*0480*/  FADD R6, R2, R3 ;  /* 0x0000000302067221 */ /* 0x000fe20000000000 */
[----:B------:R-:W-:-:S05]  /*0490*/  FSEL R2, R7, -0.5, P0 ;  /* 0xbf00000007027808 */ /* 0x000fca0000000000 */
[----:B------:R-:W-:Y:S01]  /*04a0*/  FADD R9, R9, R2 ;  /* 0x0000000209097221 */ /* 0x000fe20000000000 */
[----:B------:R-:W0:Y:S01]  /*04b0*/  F2I.TRUNC.NTZ R5, R8 ;  /* 0x0000000800057305 */ /* 0x000e22000020f100 */
[----:B------:R-:W-:-:S07]  /*04c0*/  IADD3 R2, P0, PT, R4, UR8, RZ ;  /* 0x0000000804027c10 */ /* 0x000fce000ff1e0ff */
[----:B------:R-:W1:Y:S01]  /*04d0*/  F2I.TRUNC.NTZ R7, R6 ;  /* 0x0000000600077305 */ /* 0x000e62000020f100 */
[----:B------:R-:W-:-:S07]  /*04e0*/  LEA.HI.X.SX32 R3, R4, UR9, 0x1, P0 ;  /* 0x0000000904037c11 */ /* 0x000fce00080f0eff */
[----:B------:R-:W2:Y:S01]  /*04f0*/  F2I.TRUNC.NTZ R9, R9 ;  /* 0x0000000900097305 */ /* 0x000ea2000020f100 */
[----:B------:R-:W-:-:S05]  /*0500*/  IMAD.WIDE R2, R0, 0x2, R2 ;  /* 0x0000000200027825 */ /* 0x000fca00078e0202 */
[----:B0-----:R-:W-:Y:S04]  /*0510*/  STG.E.U16 desc[UR4][R2.64], R5 ;  /* 0x0000000502007986 */ /* 0x001fe8000c101504 */
[----:B-1----:R-:W-:Y:S04]  /*0520*/  STG.E.U16 desc[UR4][R2.64+0x2], R7 ;  /* 0x0000020702007986 */ /* 0x002fe8000c101504 */
[----:B------:R-:W-:Y:S04]  /*0530*/  STG.E.U16 desc[UR4][R2.64+0x6], RZ ;  /* 0x000006ff02007986 */ /* 0x000fe8000c101504 */
[----:B--2---:R-:W-:Y:S01]  /*0540*/  STG.E.U16 desc[UR4][R2.64+0x4], R9 ;  /* 0x0000040902007986 */ /* 0x004fe2000c101504 */
[----:B------:R-:W-:Y:S05]  /*0550*/  EXIT ;  /* 0x000000000000794d */ /* 0x000fea0003800000 */
.L_x_5:
        /* <DEDUP_REMOVED lines=10> */
.L_x_21:


//--------------------- .text._Z32nppiColorTwist32f_16s_C3R_kernelPKsiPsiiiPKf --------------------------
	.section	.text._Z32nppiColorTwist32f_16s_C3R_kernelPKsiPsiiiPKf,"ax",@progbits
	.align	128
        .global         _Z32nppiColorTwist32f_16s_C3R_kernelPKsiPsiiiPKf
        .type           _Z32nppiColorTwist32f_16s_C3R_kernelPKsiPsiiiPKf,@function
        .size           _Z32nppiColorTwist32f_16s_C3R_kernelPKsiPsiiiPKf,(.L_x_22 - _Z32nppiColorTwist32f_16s_C3R_kernelPKsiPsiiiPKf)
        .other          _Z32nppiColorTwist32f_16s_C3R_kernelPKsiPsiiiPKf,@"STO_CUDA_ENTRY STV_DEFAULT"
_Z32nppiColorTwist32f_16s_C3R_kernelPKsiPsiiiPKf:
.text._Z32nppiColorTwist32f_16s_C3R_kernelPKsiPsiiiPKf:
        /* <DEDUP_REMOVED lines=15> */
[----:B------:R-:W-:Y:S01]  /*00f0*/  IMAD R0, R0, 0x3, RZ ;  /* 0x0000000300007824 */ /* 0x000fe200078e02ff */
        /* <DEDUP_REMOVED lines=49> */
[C---:B------:R-:W-:Y:S02]  /*0410*/  FSEL R3, R7.reuse, -0.5, P0 ;  /* 0xbf00000007037808 */ /* 0x040fe40000000000 */
[----:B------:R-:W-:Y:S02]  /*0420*/  FMNMX.NAN R6, R6, 32767, PT ;  /* 0x46fffe0006067809 */ /* 0x000fe40003820000 */
[----:B------:R-:W-:Y:S01]  /*0430*/  FSETP.GE.AND P0, PT, R2, RZ, PT ;  /* 0x000000ff0200720b */ /* 0x000fe20003f06000 */
[----:B------:R-:W-:Y:S01]  /*0440*/  FADD R10, R10, R3 ;  /* 0x000000030a0a7221 */ /* 0x000fe20000000000 */
[----:B------:R-:W-:Y:S02]  /*0450*/  FSEL R8, R6, -32768, P1 ;  /* 0xc700000006087808 */ /* 0x000fe40000800000 */
[----:B------:R-:W-:Y:S02]  /*0460*/  FSEL R3, R7, -0.5, P0 ;  /* 0xbf00000007037808 */ /* 0x000fe40000000000 */
[----:B------:R-:W-:-:S03]  /*0470*/  FSETP.GE.AND P0, PT, R8, RZ, PT ;  /* 0x000000ff0800720b */ /* 0x000fc60003f06000 */
[----:B------:R-:W-:Y:S01]  /*0480*/  FADD R6, R2, R3 ;  /* 0x0000000302067221 */ /* 0x000fe20000000000 */
[----:B------:R-:W-:Y:S01]  /*0490*/  FSEL R3, R7, -0.5, P0 ;  /* 0xbf00000007037808 */ /* 0x000fe20000000000 */
[----:B------:R-:W0:Y:S04]  /*04a0*/  F2I.TRUNC.NTZ R5, R10 ;  /* 0x0000000a00057305 */ /* 0x000e28000020f100 */
[----:B------:R-:W-:Y:S01]  /*04b0*/  FADD R8, R8, R3 ;  /* 0x0000000308087221 */ /* 0x000fe20000000000 */
[----:B------:R-:W-:-:S03]  /*04c0*/  IADD3 R2, P0, PT, R4, UR8, RZ ;  /* 0x0000000804027c10 */ /* 0x000fc6000ff1e0ff */
[----:B------:R-:W1:Y:S01]  /*04d0*/  F2I.TRUNC.NTZ R7, R6 ;  /* 0x0000000600077305 */ /* 0x000e62000020f100 */
[----:B------:R-:W-:-:S07]  /*04e0*/  LEA.HI.X.SX32 R3, R4, UR9, 0x1, P0 ;  /* 0x0000000904037c11 */ /* 0x000fce00080f0eff */
[----:B------:R-:W2:Y:S01]  /*04f0*/  F2I.TRUNC.NTZ R9, R8 ;  /* 0x0000000800097305 */ /* 0x000ea2000020f100 */
[----:B------:R-:W-:-:S05]  /*0500*/  IMAD.WIDE R2, R0, 0x2, R2 ;  /* 0x0000000200027825 */ /* 0x000fca00078e0202 */
[----:B0-----:R-:W-:Y:S04]  /*0510*/  STG.E.U16 desc[UR4][R2.64], R5 ;  /* 0x0000000502007986 */ /* 0x001fe8000c101504 */
[----:B-1----:R-:W-:Y:S04]  /*0520*/  STG.E.U16 desc[UR4][R2.64+0x2], R7 ;  /* 0x0000020702007986 */ /* 0x002fe8000c101504 */
[----:B--2---:R-:W-:Y:S01]  /*0530*/  STG.E.U16 desc[UR4][R2.64+0x4], R9 ;  /* 0x0000040902007986 */ /* 0x004fe2000c101504 */
[----:B------:R-:W-:Y:S05]  /*0540*/  EXIT ;  /* 0x000000000000794d */ /* 0x000fea0003800000 */
.L_x_6:
        /* <DEDUP_REMOVED lines=11> */
.L_x_22:


//--------------------- .text._Z32nppiColorTwist32f_16u_P3R_kernelPKtS0_S0_iPtS1_S1_iiiPKf --------------------------
	.section	.text._Z32nppiColorTwist32f_16u_P3R_kernelPKtS0_S0_iPtS1_S1_iiiPKf,"ax",@progbits
	.align	128
        .global         _Z32nppiColorTwist32f_16u_P3R_kernelPKtS0_S0_iPtS1_S1_iiiPKf
        .type           _Z32nppiColorTwist32f_16u_P3R_kernelPKtS0_S0_iPtS1_S1_iiiPKf,@function
        .size           _Z32nppiColorTwist32f_16u_P3R_kernelPKtS0_S0_iPtS1_S1_iiiPKf,(.L_x_23 - _Z32nppiColorTwist32f_16u_P3R_kernelPKtS0_S0_iPtS1_S1_iiiPKf)
        .other          _Z32nppiColorTwist32f_16u_P3R_kernelPKtS0_S0_iPtS1_S1_iiiPKf,@"STO_CUDA_ENTRY STV_DEFAULT"
_Z32nppiColorTwist32f_16u_P3R_kernelPKtS0_S0_iPtS1_S1_iiiPKf:
.text._Z32nppiColorTwist32f_16u_P3R_kernelPKtS0_S0_iPtS1_S1_iiiPKf:
        /* <DEDUP_REMOVED lines=20> */
[----:B------:R-:W0:Y:S04]  /*0140*/  LDCU.64 UR4, c[0x0][0x358] ;  /* 0x00006b00ff0477ac */ /* 0x000e280008000a00 */
[----:B--2---:R-:W-:-:S02]  /*0150*/  IADD3 R8, P1, PT, R10, UR10, RZ ;  /* 0x0000000a0a087c10 */ /* 0x004fc4000ff3e0ff */
[----:B------:R-:W-:Y:S02]  /*0160*/  SHF.R.S32.HI R5, RZ, 0x1f, R10 ;  /* 0x0000001fff057819 */ /* 0x000fe4000001140a */
[C---:B------:R-:W-:Y:S02]  /*0170*/  IADD3 R6, P0, PT, R10.reuse, UR8, RZ ;  /* 0x000000080a067c10 */ /* 0x040fe4000ff1e0ff */
[C---:B------:R-:W-:Y:S02]  /*0180*/  IADD3.X R9, PT, PT, R5.reuse, UR11, RZ, P1, !PT ;  /* 0x0000000b05097c10 */ /* 0x040fe40008ffe4ff */
[C---:B------:R-:W-:Y:S01]  /*0190*/  IADD3.X R7, PT, PT, R5.reuse, UR9, RZ, P0, !PT ;  /* 0x0000000905077c10 */ /* 0x040fe200087fe4ff */
[----:B------:R-:W2:Y:S01]  /*01a0*/  LDCU.128 UR8, c[0x0][0x3a0] ;  /* 0x00007400ff0877ac */ /* 0x000ea20008000c00 */
[----:B---3--:R-:W-:Y:S01]  /*01b0*/  IADD3 R10, P0, PT, R10, UR6, RZ ;  /* 0x000000060a0a7c10 */ /* 0x008fe2000ff1e0ff */
[C---:B------:R-:W-:Y:S01]  /*01c0*/  IMAD.WIDE R8, R0.reuse, 0x2, R8 ;  /* 0x0000000200087825 */ /* 0x040fe200078e0208 */
[----:B------:R-:W3:Y:S02]  /*01d0*/  LDCU UR6, c[0x0][0x3b8] ;  /* 0x00007700ff0677ac */ /* 0x000ee40008000800 */
[----:B------:R-:W-:Y:S01]  /*01e0*/  IADD3.X R11, PT, PT, R5, UR7, RZ, P0, !PT ;  /* 0x00000007050b7c10 */ /* 0x000fe200087fe4ff */
[C---:B------:R-:W-:Y:S01]  /*01f0*/  IMAD.WIDE R6, R0.reuse, 0x2, R6 ;  /* 0x0000000200067825 */ /* 0x040fe200078e0206 */
[----:B0-----:R-:W5:Y:S03]  /*0200*/  LDG.E.U16 R13, desc[UR4][R8.64] ;  /* 0x00000004080d7981 */ /* 0x001f66000c1e1500 */
[----:B------:R-:W-:Y:S01]  /*0210*/  IMAD.WIDE R10, R0, 0x2, R10 ;  /* 0x00000002000a7825 */ /* 0x000fe200078e020a */
[----:B------:R-:W4:Y:S04]  /*0220*/  LDG.E.U16 R12, desc[UR4][R6.64] ;  /* 0x00000004060c7981 */ /* 0x000f28000c1e1500 */
[----:B-1----:R-:W2:Y:S04]  /*0230*/  LDG.E R14, desc[UR4][R2.64+0x4] ;  /* 0x00000404020e7981 */ /* 0x002ea8000c1e1900 */
[----:B------:R2:W3:Y:S04]  /*0240*/  LDG.E.U16 R10, desc[UR4][R10.64] ;  /* 0x000000040a0a7981 */ /* 0x0004e8000c1e1500 */
        /* <DEDUP_REMOVED lines=10> */
[----:B------:R0:W3:Y:S01]  /*02f0*/  LDG.E R8, desc[UR4][R2.64+0x2c] ;  /* 0x00002c0402087981 */ /* 0x0000e2000c1e1900 */
[----:B-----5:R-:W-:-:S02]  /*0300*/  I2FP.F32.U32 R13, R13 ;  /* 0x0000000d000d7245 */ /* 0x020fc40000201000 */
[----:B----4-:R-:W-:-:S03]  /*0310*/  I2FP.F32.U32 R12, R12 ;  /* 0x0000000c000c7245 */ /* 0x010fc60000201000 */
[----:B--2---:R-:W-:Y:S01]  /*0320*/  FMUL R11, R13, R14 ;  /* 0x0000000e0d0b7220 */ /* 0x004fe20000400000 */
[----:B---3--:R-:W-:-:S03]  /*0330*/  I2FP.F32.U32 R10, R10 ;  /* 0x0000000a000a7245 */ /* 0x008fc60000201000 */
[----:B------:R-:W-:Y:S01]  /*0340*/  FFMA R11, R12, R15, R11 ;  /* 0x0000000f0c0b7223 */ /* 0x000fe2000000000b */
[----:B------:R-:W-:-:S03]  /*0350*/  FMUL R15, R13, R18 ;  /* 0x000000120d0f7220 */ /* 0x000fc60000400000 */
[----:B------:R-:W-:Y:S01]  /*0360*/  FFMA R16, R10, R16, R11 ;  /* 0x000000100a107223 */ /* 0x000fe2000000000b */
[----:B------:R-:W-:Y:S01]  /*0370*/  FFMA R15, R12, R17, R15 ;  /* 0x000000110c0f7223 */ /* 0x000fe2000000000f */
[----:B------:R-:W-:Y:S02]  /*0380*/  FMUL R20, R13, R20 ;  /* 0x000000140d147220 */ /* 0x000fe40000400000 */
[----:B------:R-:W-:Y:S01]  /*0390*/  FADD R11, R16, R5 ;  /* 0x00000005100b7221 */ /* 0x000fe20000000000 */
[----:B------:R-:W-:-:S04]  /*03a0*/  FFMA R9, R10, R9, R15 ;  /* 0x000000090a097223 */ /* 0x000fc8000000000f */
[----:B------:R-:W-:Y:S01]  /*03b0*/  FMNMX.NAN R11, R11, 65535, PT ;  /* 0x477fff000b0b7809 */ /* 0x000fe20003820000 */
[----:B------:R-:W-:Y:S01]  /*03c0*/  FFMA R19, R12, R19, R20 ;  /* 0x000000130c137223 */ /* 0x000fe20000000014 */
[----:B0-----:R-:W-:-:S03]  /*03d0*/  FADD R2, R9, R6 ;  /* 0x0000000609027221 */ /* 0x001fc60000000000 */
[----:B------:R-:W-:Y:S01]  /*03e0*/  FADD R11, R11, 0.5 ;  /* 0x3f0000000b0b7421 */ /* 0x000fe20000000000 */
[----:B------:R-:W-:Y:S01]  /*03f0*/  FFMA R7, R10, R7, R19 ;  /* 0x000000070a077223 */ /* 0x000fe20000000013 */
[----:B------:R-:W-:Y:S02]  /*0400*/  FMNMX.NAN R3, R2, 65535, PT ;  /* 0x477fff0002037809 */ /* 0x000fe40003820000 */
[----:B------:R-:W-:Y:S01]  /*0410*/  FSETP.GEU.AND P0, PT, R5, -R16, PT ;  /* 0x800000100500720b */ /* 0x000fe20003f0e000 */
[----:B------:R-:W-:Y:S02]  /*0420*/  FADD R2, R7, R8 ;  /* 0x0000000807027221 */ /* 0x000fe40000000000 */
[----:B------:R-:W-:Y:S01]  /*0430*/  FADD R3, R3, 0.5 ;  /* 0x3f00000003037421 */ /* 0x000fe20000000000 */
[----:B------:R-:W-:Y:S02]  /*0440*/  FSEL R11, R11, 0.5, P0 ;  /* 0x3f0000000b0b7808 */ /* 0x000fe40000000000 */
[----:B------:R-:W-:-:S02]  /*0450*/  FSETP.GEU.AND P0, PT, R6, -R9, PT ;  /* 0x800000090600720b */ /* 0x000fc40003f0e000 */
[----:B------:R-:W-:Y:S02]  /*0460*/  FMNMX.NAN R2, R2, 65535, PT ;  /* 0x477fff0002027809 */ /* 0x000fe40003820000 */
[----:B------:R-:W-:Y:S02]  /*0470*/  FSEL R9, R3, 0.5, P0 ;  /* 0x3f00000003097808 */ /* 0x000fe40000000000 */
[----:B------:R-:W-:Y:S01]  /*0480*/  FSETP.GEU.AND P1, PT, R8, -R7, PT ;  /* 0x800000070800720b */ /* 0x000fe20003f2e000 */
[----:B------:R-:W-:Y:S01]  /*0490*/  FADD R3, R2, 0.5 ;  /* 0x3f00000002037421 */ /* 0x000fe20000000000 */
[----:B------:R-:W-:Y:S01]  /*04a0*/  IMAD R6, R4, UR6, RZ ;  /* 0x0000000604067c24 */ /* 0x000fe2000f8e02ff */
[----:B------:R-:W0:Y:S03]  /*04b0*/  F2I.U32.TRUNC.NTZ R11, R11 ;  /* 0x0000000b000b7305 */ /* 0x000e26000020f000 */
[----:B------:R-:W-:-:S02]  /*04c0*/  FSEL R8, R3, 0.5, P1 ;  /* 0x3f00000003087808 */ /* 0x000fc40000800000 */
[C---:B------:R-:W-:Y:S02]  /*04d0*/  IADD3 R2, P0, PT, R6.reuse, UR8, RZ ;  /* 0x0000000806027c10 */ /* 0x040fe4000ff1e0ff */
[----:B------:R-:W-:Y:S01]  /*04e0*/  SHF.R.S32.HI R7, RZ, 0x1f, R6 ;  /* 0x0000001fff077819 */ /* 0x000fe20000011406 */
[----:B------:R-:W1:Y:S01]  /*04f0*/  F2I.U32.TRUNC.NTZ R9, R9 ;  /* 0x0000000900097305 */ /* 0x000e62000020f000 */
[C---:B------:R-:W-:Y:S02]  /*0500*/  IADD3 R4, P1, PT, R6.reuse, UR10, RZ ;  /* 0x0000000a06047c10 */ /* 0x040fe4000ff3e0ff */
[----:B------:R-:W-:Y:S02]  /*0510*/  IADD3 R6, P2, PT, R6, UR12, RZ ;  /* 0x0000000c06067c10 */ /* 0x000fe4000ff5e0ff */
[----:B------:R-:W-:-:S03]  /*0520*/  IADD3.X R3, PT, PT, R7, UR9, RZ, P0, !PT ;  /* 0x0000000907037c10 */ /* 0x000fc600087fe4ff */
[----:B------:R-:W2:Y:S01]  /*0530*/  F2I.U32.TRUNC.NTZ R13, R8 ;  /* 0x00000008000d7305 */ /* 0x000ea2000020f000 */
[C---:B------:R-:W-:Y:S02]  /*0540*/  IADD3.X R5, PT, PT, R7.reuse, UR11, RZ, P1, !PT ;  /* 0x0000000b07057c10 */ /* 0x040fe40008ffe4ff */
[----:B------:R-:W-:Y:S01]  /*0550*/  IADD3.X R7, PT, PT, R7, UR13, RZ, P2, !PT ;  /* 0x0000000d07077c10 */ /* 0x000fe200097fe4ff */
[----:B------:R-:W-:-:S04]  /*0560*/  IMAD.WIDE R2, R0, 0x2, R2 ;  /* 0x0000000200027825 */ /* 0x000fc800078e0202 */
[C---:B------:R-:W-:Y:S01]  /*0570*/  IMAD.WIDE R4, R0.reuse, 0x2, R4 ;  /* 0x0000000200047825 */ /* 0x040fe200078e0204 */
[----:B0-----:R-:W-:Y:S03]  /*0580*/  STG.E.U16 desc[UR4][R2.64], R11 ;  /* 0x0000000b02007986 */ /* 0x001fe6000c101504 */
[----:B------:R-:W-:Y:S01]  /*0590*/  IMAD.WIDE R6, R0, 0x2, R6 ;  /* 0x0000000200067825 */ /* 0x000fe200078e0206 */
[----:B-1----:R-:W-:Y:S04]  /*05a0*/  STG.E.U16 desc[UR4][R4.64], R9 ;  /* 0x0000000904007986 */ /* 0x002fe8000c101504 */
[----:B--2---:R-:W-:Y:S01]  /*05b0*/  STG.E.U16 desc[UR4][R6.64], R13 ;  /* 0x0000000d06007986 */ /* 0x004fe2000c101504 */
[----:B------:R-:W-:Y:S05]  /*05c0*/  EXIT ;  /* 0x000000000000794d */ /* 0x000fea0003800000 */
.L_x_7:
        /* <DEDUP_REMOVED lines=11> */
.L_x_23:


//--------------------- .text._Z32nppiColorTwist32f_16u_C1R_kernelPKtiPtiiiPKf --------------------------
	.section	.text._Z32nppiColorTwist32f_16u_C1R_kernelPKtiPtiiiPKf,"ax",@progbits
	.align	128
        .global         _Z32nppiColorTwist32f_16u_C1R_kernelPKtiPtiiiPKf
        .type           _Z32nppiColorTwist32f_16u_C1R_kernelPKtiPtiiiPKf,@function
        .size           _Z32nppiColorTwist32f_16u_C1R_kernelPKtiPtiiiPKf,(.L_x_24 - _Z32nppiColorTwist32f_16u_C1R_kernelPKtiPtiiiPKf)
        .other          _Z32nppiColorTwist32f_16u_C1R_kernelPKtiPtiiiPKf,@"STO_CUDA_ENTRY STV_DEFAULT"
_Z32nppiColorTwist32f_16u_C1R_kernelPKtiPtiiiPKf:
.text._Z32nppiColorTwist32f_16u_C1R_kernelPKtiPtiiiPKf:
        /* <DEDUP_REMOVED lines=25> */
[----:B------:R-:W4:Y:S04]  /*0190*/  LDG.E.U16 R2, desc[UR4][R2.64] ;  /* 0x0000000402027981 */ /* 0x000f28000c1e1500 */
[----:B------:R-:W5:Y:S04]  /*01a0*/  LDG.E R9, desc[UR4][R4.64] ;  /* 0x0000000404097981 */ /* 0x000f68000c1e1900 */
[----:B------:R-:W3:Y:S04]  /*01b0*/  LDG.E R8, desc[UR4][R4.64+0x8] ;  /* 0x0000080404087981 */ /* 0x000ee8000c1e1900 */
[----:B------:R-:W3:Y:S01]  /*01c0*/  LDG.E R13, desc[UR4][R4.64+0xc] ;  /* 0x00000c04040d7981 */ /* 0x000ee2000c1e1900 */
[----:B0-----:R-:W-:Y:S01]  /*01d0*/  IMAD R0, R0, UR6, RZ ;  /* 0x0000000600007c24 */ /* 0x001fe2000f8e02ff */
[----:B----4-:R-:W-:-:S05]  /*01e0*/  I2FP.F32.U32 R6, R2 ;  /* 0x0000000200067245 */ /* 0x010fca0000201000 */
[----:B--2---:R-:W-:-:S04]  /*01f0*/  FMUL R11, R6, R11 ;  /* 0x0000000b060b7220 */ /* 0x004fc80000400000 */
[----:B-----5:R-:W-:-:S04]  /*0200*/  FFMA R9, R6, R9, R11 ;  /* 0x0000000906097223 */ /* 0x020fc8000000000b */
[----:B---3--:R-:W-:-:S04]  /*0210*/  FFMA R8, R6, R8, R9 ;  /* 0x0000000806087223 */ /* 0x008fc80000000009 */
[----:B------:R-:W-:-:S05]  /*0220*/  FADD R2, R8, R13 ;  /* 0x0000000d08027221 */ /* 0x000fca0000000000 */
[----:B------:R-:W-:Y:S02]  /*0230*/  FMNMX.NAN R2, R2, 65535, PT ;  /* 0x477fff0002027809 */ /* 0x000fe40003820000 */
[----:B------:R-:W-:-:S03]  /*0240*/  FSETP.GEU.AND P0, PT, R13, -R8, PT ;  /* 0x800000080d00720b */ /* 0x000fc60003f0e000 */
[----:B------:R-:W-:-:S05]  /*0250*/  FADD R2, R2, 0.5 ;  /* 0x3f00000002027421 */ /* 0x000fca0000000000 */
[----:B------:R-:W-:Y:S02]  /*0260*/  FSEL R4, R2, 0.5, P0 ;  /* 0x3f00000002047808 */ /* 0x000fe40000000000 */
[C---:B------:R-:W-:Y:S02]  /*0270*/  IADD3 R2, P0, PT, R0.reuse, UR8, RZ ;  /* 0x0000000800027c10 */ /* 0x040fe4000ff1e0ff */
[----:B------:R-:W0:Y:S02]  /*0280*/  F2I.U32.TRUNC.NTZ R5, R4 ;  /* 0x0000000400057305 */ /* 0x000e24000020f000 */
[----:B------:R-:W-:-:S03]  /*0290*/  LEA.HI.X.SX32 R3, R0, UR9, 0x1, P0 ;  /* 0x0000000900037c11 */ /* 0x000fc600080f0eff */
[----:B------:R-:W-:-:S05]  /*02a0*/  IMAD.WIDE R2, R7, 0x2, R2 ;  /* 0x0000000207027825 */ /* 0x000fca00078e0202 */
[----:B0-----:R-:W-:Y:S01]  /*02b0*/  STG.E.U16 desc[UR4][R2.64], R5 ;  /* 0x0000000502007986 */ /* 0x001fe2000c101504 */
[----:B------:R-:W-:Y:S05]  /*02c0*/  EXIT ;  /* 0x000000000000794d */ /* 0x000fea0003800000 */
.L_x_8:
        /* <DEDUP_REMOVED lines=11> */
.L_x_24:


//--------------------- .text._Z32nppiColorTwist32f_16u_C2R_kernelPKtiPtiiiPKf --------------------------
	.section	.text._Z32nppiColorTwist32f_16u_C2R_kernelPKtiPtiiiPKf,"ax",@progbits
	.align	128
        .global         _Z32nppiColorTwist32f_16u_C2R_kernelPKtiPtiiiPKf
        .type           _Z32nppiColorTwist32f_16u_C2R_kernelPKtiPtiiiPKf,@function
        .size           _Z32nppiColorTwist32f_16u_C2R_kernelPKtiPtiiiPKf,(.L_x_25 - _Z32nppiColorTwist32f_16u_C2R_kernelPKtiPtiiiPKf)
        .other          _Z32nppiColorTwist32f_16u_C2R_kernelPKtiPtiiiPKf,@"STO_CUDA_ENTRY STV_DEFAULT"
_Z32nppiColorTwist32f_16u_C2R_kernelPKtiPtiiiPKf:
.text._Z32nppiColorTwist32f_16u_C2R_kernelPKtiPtiiiPKf:
        /* <DEDUP_REMOVED lines=16> */
[----:B------:R-:W-:Y:S01]  /*0100*/  SHF.L.U32 R4, R4, 0x1, RZ ;  /* 0x0000000104047819 */ /* 0x000fe200000006ff */
        /* <DEDUP_REMOVED lines=9> */
[----:B------:R-:W5:Y:S04]  /*01a0*/  LDG.E.U16 R0, desc[UR4][R6.64] ;  /* 0x0000000406007981 */ /* 0x000f68000c1e1500 */
        /* <DEDUP_REMOVED lines=8> */
[----:B--2---:R-:W-:Y:S01]  /*0230*/  IMAD R5, R5, UR6, RZ ;  /* 0x0000000605057c24 */ /* 0x004fe2000f8e02ff */
[----:B----4-:R-:W-:-:S02]  /*0240*/  I2FP.F32.U32 R9, R8 ;  /* 0x0000000800097245 */ /* 0x010fc40000201000 */
[----:B-----5:R-:W-:-:S03]  /*0250*/  I2FP.F32.U32 R8, R0 ;  /* 0x0000000000087245 */ /* 0x020fc60000201000 */
[----:B---3--:R-:W-:-:S04]  /*0260*/  FMUL R7, R9, R10 ;  /* 0x0000000a09077220 */ /* 0x008fc80000400000 */
[----:B------:R-:W-:Y:S01]  /*0270*/  FFMA R0, R8, R11, R7 ;  /* 0x0000000b08007223 */ /* 0x000fe20000000007 */
[----:B------:R-:W-:-:S03]  /*0280*/  FMUL R14, R9, R14 ;  /* 0x0000000e090e7220 */ /* 0x000fc60000400000 */
[----:B------:R-:W-:Y:S01]  /*0290*/  FFMA R13, RZ, R13, R0 ;  /* 0x0000000dff0d7223 */ /* 0x000fe20000000000 */
[----:B------:R-:W-:-:S03]  /*02a0*/  FFMA R0, R8, R15, R14 ;  /* 0x0000000f08007223 */ /* 0x000fc6000000000e */
[----:B------:R-:W-:Y:S01]  /*02b0*/  FADD R6, R13, R12 ;  /* 0x0000000c0d067221 */ /* 0x000fe20000000000 */
[----:B------:R-:W-:Y:S01]  /*02c0*/  FSETP.GEU.AND P0, PT, R12, -R13, PT ;  /* 0x8000000d0c00720b */ /* 0x000fe20003f0e000 */
[----:B------:R-:W-:-:S03]  /*02d0*/  FFMA R0, RZ, R17, R0 ;  /* 0x00000011ff007223 */ /* 0x000fc60000000000 */
[----:B------:R-:W-:Y:S01]  /*02e0*/  FMNMX.NAN R6, R6, 65535, PT ;  /* 0x477fff0006067809 */ /* 0x000fe20003820000 */
[----:B------:R-:W-:-:S04]  /*02f0*/  FADD R2, R0, R19 ;  /* 0x0000001300027221 */ /* 0x000fc80000000000 */
[----:B------:R-:W-:Y:S01]  /*0300*/  FADD R6, R6, 0.5 ;  /* 0x3f00000006067421 */ /* 0x000fe20000000000 */
[----:B------:R-:W-:-:S04]  /*0310*/  FMNMX.NAN R2, R2, 65535, PT ;  /* 0x477fff0002027809 */ /* 0x000fc80003820000 */
[----:B------:R-:W-:Y:S02]  /*0320*/  FSEL R6, R6, 0.5, P0 ;  /* 0x3f00000006067808 */ /* 0x000fe40000000000 */
[----:B------:R-:W-:Y:S01]  /*0330*/  FSETP.GEU.AND P0, PT, R19, -R0, PT ;  /* 0x800000001300720b */ /* 0x000fe20003f0e000 */
[----:B------:R-:W-:Y:S01]  /*0340*/  FADD R2, R2, 0.5 ;  /* 0x3f00000002027421 */ /* 0x000fe20000000000 */
[----:B------:R-:W0:Y:S04]  /*0350*/  F2I.U32.TRUNC.NTZ R7, R6 ;  /* 0x0000000600077305 */ /* 0x000e28000020f000 */
[----:B------:R-:W-:Y:S02]  /*0360*/  FSEL R0, R2, 0.5, P0 ;  /* 0x3f00000002007808 */ /* 0x000fe40000000000 */
[----:B------:R-:W-:-:S02]  /*0370*/  IADD3 R2, P0, PT, R5, UR8, RZ ;  /* 0x0000000805027c10 */ /* 0x000fc4000ff1e0ff */
[----:B------:R-:W1:Y:S02]  /*0380*/  F2I.U32.TRUNC.NTZ R9, R0 ;  /* 0x0000000000097305 */ /* 0x000e64000020f000 */
[----:B------:R-:W-:-:S03]  /*0390*/  LEA.HI.X.SX32 R3, R5, UR9, 0x1, P0 ;  /* 0x0000000905037c11 */ /* 0x000fc600080f0eff */
[----:B------:R-:W-:-:S05]  /*03a0*/  IMAD.WIDE R4, R4, 0x2, R2 ;  /* 0x0000000204047825 */ /* 0x000fca00078e0202 */
[----:B0-----:R-:W-:Y:S04]  /*03b0*/  STG.E.U16 desc[UR4][R4.64], R7 ;  /* 0x0000000704007986 */ /* 0x001fe8000c101504 */
[----:B-1----:R-:W-:Y:S01]  /*03c0*/  STG.E.U16 desc[UR4][R4.64+0x2], R9 ;  /* 0x0000020904007986 */ /* 0x002fe2000c101504 */
[----:B------:R-:W-:Y:S05]  /*03d0*/  EXIT ;  /* 0x000000000000794d */ /* 0x000fea0003800000 */
.L_x_9:
        /* <DEDUP_REMOVED lines=10> */
.L_x_25:


//--------------------- .text._Z33nppiColorTwist32f_16u_AC4R_kernelPKtiPtiiiPKf --------------------------
	.section	.text._Z33nppiColorTwist32f_16u_AC4R_kernelPKtiPtiiiPKf,"ax",@progbits
	.align	128
        .global         _Z33nppiColorTwist32f_16u_AC4R_kernelPKtiPtiiiPKf
        .type           _Z33nppiColorTwist32f_16u_AC4R_kernelPKtiPtiiiPKf,@function
        .size           _Z33nppiColorTwist32f_16u_AC4R_kernelPKtiPtiiiPKf,(.L_x_26 - _Z33nppiColorTwist32f_16u_AC4R_kernelPKtiPtiiiPKf)
        .other          _Z33nppiColorTwist32f_16u_AC4R_kernelPKtiPtiiiPKf,@"STO_CUDA_ENTRY STV_DEFAULT"
_Z33nppiColorTwist32f_16u_AC4R_kernelPKtiPtiiiPKf:
.text._Z33nppiColorTwist32f_16u_AC4R_kernelPKtiPtiiiPKf:
        /* <DEDUP_REMOVED lines=40> */
[----:B--2---:R-:W-:Y:S01]  /*0280*/  IMAD R4, R4, UR6, RZ ;  /* 0x0000000604047c24 */ /* 0x004fe2000f8e02ff */
[----:B----4-:R-:W-:-:S02]  /*0290*/  I2FP.F32.U32 R13, R13 ;  /* 0x0000000d000d7245 */ /* 0x010fc40000201000 */
[----:B-----5:R-:W-:-:S03]  /*02a0*/  I2FP.F32.U32 R12, R12 ;  /* 0x0000000c000c7245 */ /* 0x020fc60000201000 */
[----:B---3--:R-:W-:Y:S01]  /*02b0*/  FMUL R11, R13, R16 ;  /* 0x000000100d0b7220 */ /* 0x008fe20000400000 */
[----:B------:R-:W-:-:S03]  /*02c0*/  I2FP.F32.U32 R14, R14 ;  /* 0x0000000e000e7245 */ /* 0x000fc60000201000 */
[----:B------:R-:W-:Y:S01]  /*02d0*/  FFMA R11, R12, R15, R11 ;  /* 0x0000000f0c0b7223 */ /* 0x000fe2000000000b */
[C---:B------:R-:W-:Y:S01]  /*02e0*/  FMUL R15, R13.reuse, R20 ;  /* 0x000000140d0f7220 */ /* 0x040fe20000400000 */
[----:B------:R-:W-:Y:S02]  /*02f0*/  FMUL R18, R13, R18 ;  /* 0x000000120d127220 */ /* 0x000fe40000400000 */
[----:B------:R-:W-:Y:S01]  /*0300*/  FFMA R11, R14, R17, R11 ;  /* 0x000000110e0b7223 */ /* 0x000fe2000000000b */
[C---:B------:R-:W-:Y:S01]  /*0310*/  FFMA R15, R12.reuse, R21, R15 ;  /* 0x000000150c0f7223 */ /* 0x040fe2000000000f */
[----:B------:R-:W-:Y:S02]  /*0320*/  FFMA R19, R12, R19, R18 ;  /* 0x000000130c137223 */ /* 0x000fe40000000012 */
[----:B------:R-:W-:Y:S01]  /*0330*/  FADD R10, R11, R6 ;  /* 0x000000060b0a7221 */ /* 0x000fe20000000000 */
[C---:B------:R-:W-:Y:S01]  /*0340*/  FFMA R12, R14.reuse, R9, R15 ;  /* 0x000000090e0c7223 */ /* 0x040fe2000000000f */
[----:B------:R-:W-:-:S03]  /*0350*/  FFMA R8, R14, R8, R19 ;  /* 0x000000080e087223 */ /* 0x000fc60000000013 */
[----:B------:R-:W-:Y:S01]  /*0360*/  FMNMX.NAN R10, R10, 65535, PT ;  /* 0x477fff000a0a7809 */ /* 0x000fe20003820000 */
[----:B0-----:R-:W-:Y:S01]  /*0370*/  FADD R3, R12, R5 ;  /* 0x000000050c037221 */ /* 0x001fe20000000000 */
[----:B------:R-:W-:-:S03]  /*0380*/  FADD R2, R8, R7 ;  /* 0x0000000708027221 */ /* 0x000fc60000000000 */
[----:B------:R-:W-:Y:S01]  /*0390*/  FADD R10, R10, 0.5 ;  /* 0x3f0000000a0a7421 */ /* 0x000fe20000000000 */
[----:B------:R-:W-:Y:S02]  /*03a0*/  FMNMX.NAN R3, R3, 65535, PT ;  /* 0x477fff0003037809 */ /* 0x000fe40003820000 */
[----:B------:R-:W-:Y:S02]  /*03b0*/  FSETP.GEU.AND P0, PT, R6, -R11, PT ;  /* 0x8000000b0600720b */ /* 0x000fe40003f0e000 */
[----:B------:R-:W-:Y:S01]  /*03c0*/  FMNMX.NAN R2, R2, 65535, PT ;  /* 0x477fff0002027809 */ /* 0x000fe20003820000 */
[----:B------:R-:W-:Y:S01]  /*03d0*/  FADD R3, R3, 0.5 ;  /* 0x3f00000003037421 */ /* 0x000fe20000000000 */
[----:B------:R-:W-:Y:S02]  /*03e0*/  FSEL R10, R10, 0.5, P0 ;  /* 0x3f0000000a0a7808 */ /* 0x000fe40000000000 */
[----:B------:R-:W-:Y:S01]  /*03f0*/  FSETP.GEU.AND P1, PT, R5, -R12, PT ;  /* 0x8000000c0500720b */ /* 0x000fe20003f2e000 */
[----:B------:R-:W-:Y:S01]  /*0400*/  FADD R2, R2, 0.5 ;  /* 0x3f00000002027421 */ /* 0x000fe20000000000 */
[----:B------:R-:W-:-:S02]  /*0410*/  FSETP.GEU.AND P0, PT, R7, -R8, PT ;  /* 0x800000080700720b */ /* 0x000fc40003f0e000 */
[----:B------:R-:W-:Y:S02]  /*0420*/  FSEL R8, R3, 0.5, P1 ;  /* 0x3f00000003087808 */ /* 0x000fe40000800000 */
[----:B------:R-:W-:Y:S01]  /*0430*/  FSEL R6, R2, 0.5, P0 ;  /* 0x3f00000002067808 */ /* 0x000fe20000000000 */
[----:B------:R-:W0:Y:S01]  /*0440*/  F2I.U32.TRUNC.NTZ R5, R10 ;  /* 0x0000000a00057305 */ /* 0x000e22000020f000 */
[----:B------:R-:W-:-:S07]  /*0450*/  IADD3 R2, P0, PT, R4, UR8, RZ ;  /* 0x0000000804027c10 */ /* 0x000fce000ff1e0ff */
[----:B------:R-:W1:Y:S01]  /*0460*/  F2I.U32.TRUNC.NTZ R9, R8 ;  /* 0x0000000800097305 */ /* 0x000e62000020f000 */
[----:B------:R-:W-:-:S07]  /*0470*/  LEA.HI.X.SX32 R3, R4, UR9, 0x1, P0 ;  /* 0x0000000904037c11 */ /* 0x000fce00080f0eff */
[----:B------:R-:W2:Y:S01]  /*0480*/  F2I.U32.TRUNC.NTZ R7, R6 ;  /* 0x0000000600077305 */ /* 0x000ea2000020f000 */
[----:B------:R-:W-:-:S05]  /*0490*/  IMAD.WIDE R2, R0, 0x2, R2 ;  /* 0x0000000200027825 */ /* 0x000fca00078e0202 */
[----:B0-----:R-:W-:Y:S04]  /*04a0*/  STG.E.U16 desc[UR4][R2.64], R5 ;  /* 0x0000000502007986 */ /* 0x001fe8000c101504 */
[----:B-1----:R-:W-:Y:S04]  /*04b0*/  STG.E.U16 desc[UR4][R2.64+0x4], R9 ;  /* 0x0000040902007986 */ /* 0x002fe8000c101504 */
[----:B------:R-:W-:Y:S04]  /*04c0*/  STG.E.U16 desc[UR4][R2.64+0x6], RZ ;  /* 0x000006ff02007986 */ /* 0x000fe8000c101504 */
[----:B--2---:R-:W-:Y:S01]  /*04d0*/  STG.E.U16 desc[UR4][R2.64+0x2], R7 ;  /* 0x0000020702007986 */ /* 0x004fe2000c101504 */
[----:B------:R-:W-:Y:S05]  /*04e0*/  EXIT ;  /* 0x000000000000794d */ /* 0x000fea0003800000 */
.L_x_10:
        /* <DEDUP_REMOVED lines=9> */
.L_x_26:


//--------------------- .text._Z32nppiColorTwist32f_16u_C3R_kernelPKtiPtiiiPKf --------------------------
	.section	.text._Z32nppiColorTwist32f_16u_C3R_kernelPKtiPtiiiPKf,"ax",@progbits
	.align	128
        .global         _Z32nppiColorTwist32f_16u_C3R_kernelPKtiPtiiiPKf
        .type           _Z32nppiColorTwist32f_16u_C3R_kernelPKtiPtiiiPKf,@function
        .size           _Z32nppiColorTwist32f_16u_C3R_kernelPKtiPtiiiPKf,(.L_x_27 - _Z32nppiColorTwist32f_16u_C3R_kernelPKtiPtiiiPKf)
        .other          _Z32nppiColorTwist32f_16u_C3R_kernelPKtiPtiiiPKf,@"STO_CUDA_ENTRY STV_DEFAULT"
_Z32nppiColorTwist32f_16u_C3R_kernelPKtiPtiiiPKf:
.text._Z32nppiColorTwist32f_16u_C3R_kernelPKtiPtiiiPKf:
        /* <DEDUP_REMOVED lines=16> */
[----:B------:R-:W-:Y:S01]  /*0100*/  LEA R0, R0, R0, 0x1 ;  /* 0x0000000000007211 */ /* 0x000fe200078e08ff */
        /* <DEDUP_REMOVED lines=29> */
[----:B------:R-:W-:-:S03]  /*02e0*/  FMUL R19, R13, R22 ;  /* 0x000000160d137220 */ /* 0x000fc60000400000 */
[----:B------:R-:W-:Y:S01]  /*02f0*/  FFMA R10, R14, R17, R15 ;  /* 0x000000110e0a7223 */ /* 0x000fe2000000000f */
[----:B------:R-:W-:Y:S01]  /*0300*/  FFMA R19, R11, R20, R19 ;  /* 0x000000140b137223 */ /* 0x000fe20000000013 */
[----:B------:R-:W-:Y:S02]  /*0310*/  FMUL R24, R13, R24 ;  /* 0x000000180d187220 */ /* 0x000fe40000400000 */
[----:B------:R-:W-:Y:S01]  /*0320*/  FADD R12, R10, R5 ;  /* 0x000000050a0c7221 */ /* 0x000fe20000000000 */
[----:B------:R-:W-:Y:S01]  /*0330*/  FSETP.GEU.AND P0, PT, R5, -R10, PT ;  /* 0x8000000a0500720b */ /* 0x000fe20003f0e000 */
[----:B------:R-:W-:-:S03]  /*0340*/  FFMA R19, R14, R21, R19 ;  /* 0x000000150e137223 */ /* 0x000fc60000000013 */
[----:B------:R-:W-:Y:S01]  /*0350*/  FMNMX.NAN R12, R12, 65535, PT ;  /* 0x477fff000c0c7809 */ /* 0x000fe20003820000 */
[----:B------:R-:W-:-:S04]  /*0360*/  FFMA R11, R11, R8, R24 ;  /* 0x000000080b0b7223 */ /* 0x000fc80000000018 */
[----:B------:R-:W-:Y:S01]  /*0370*/  FADD R12, R12, 0.5 ;  /* 0x3f0000000c0c7421 */ /* 0x000fe20000000000 */
[----:B0-----:R-:W-:-:S04]  /*0380*/  FADD R2, R19, R6 ;  /* 0x0000000613027221 */ /* 0x001fc80000000000 */
[----:B------:R-:W-:Y:S01]  /*0390*/  FSEL R12, R12, 0.5, P0 ;  /* 0x3f0000000c0c7808 */ /* 0x000fe20000000000 */
[----:B------:R-:W-:Y:S01]  /*03a0*/  FFMA R14, R14, R7, R11 ;  /* 0x000000070e0e7223 */ /* 0x000fe2000000000b */
[----:B------:R-:W-:Y:S02]  /*03b0*/  FMNMX.NAN R3, R2, 65535, PT ;  /* 0x477fff0002037809 */ /* 0x000fe40003820000 */
[----:B------:R-:W-:Y:S01]  /*03c0*/  FSETP.GEU.AND P0, PT, R6, -R19, PT ;  /* 0x800000130600720b */ /* 0x000fe20003f0e000 */
[----:B------:R-:W-:Y:S01]  /*03d0*/  FADD R2, R14, R9 ;  /* 0x000000090e027221 */ /* 0x000fe20000000000 */
[----:B------:R-:W0:Y:S01]  /*03e0*/  F2I.U32.TRUNC.NTZ R5, R12 ;  /* 0x0000000c00057305 */ /* 0x000e22000020f000 */
[----:B------:R-:W-:-:S03]  /*03f0*/  FADD R3, R3, 0.5 ;  /* 0x3f00000003037421 */ /* 0x000fc60000000000 */
[----:B------:R-:W-:Y:S02]  /*0400*/  FMNMX.NAN R2, R2, 65535, PT ;  /* 0x477fff0002027809 */ /* 0x000fe40003820000 */
[----:B------:R-:W-:Y:S02]  /*0410*/  FSEL R6, R3, 0.5, P0 ;  /* 0x3f00000003067808 */ /* 0x000fe40000000000 */
[----:B------:R-:W-:Y:S01]  /*0420*/  FSETP.GEU.AND P0, PT, R9, -R14, PT ;  /* 0x8000000e0900720b */ /* 0x000fe20003f0e000 */
[----:B------:R-:W-:Y:S01]  /*0430*/  FADD R2, R2, 0.5 ;  /* 0x3f00000002027421 */ /* 0x000fe20000000000 */
[----:B------:R-:W1:Y:S04]  /*0440*/  F2I.U32.TRUNC.NTZ R7, R6 ;  /* 0x0000000600077305 */ /* 0x000e68000020f000 */
[----:B------:R-:W-:-:S02]  /*0450*/  FSEL R8, R2, 0.5, P0 ;  /* 0x3f00000002087808 */ /* 0x000fc40000000000 */
[C---:B------:R-:W-:Y:S02]  /*0460*/  IADD3 R2, P0, PT, R4.reuse, UR8, RZ ;  /* 0x0000000804027c10 */ /* 0x040fe4000ff1e0ff */
[----:B------:R-:W2:Y:S02]  /*0470*/  F2I.U32.TRUNC.NTZ R9, R8 ;  /* 0x0000000800097305 */ /* 0x000ea4000020f000 */
[----:B------:R-:W-:-:S03]  /*0480*/  LEA.HI.X.SX32 R3, R4, UR9, 0x1, P0 ;  /* 0x0000000904037c11 */ /* 0x000fc600080f0eff */
[----:B------:R-:W-:-:S05]  /*0490*/  IMAD.WIDE R2, R0, 0x2, R2 ;  /* 0x0000000200027825 */ /* 0x000fca00078e0202 */
[----:B0-----:R-:W-:Y:S04]  /*04a0*/  STG.E.U16 desc[UR4][R2.64], R5 ;  /* 0x0000000502007986 */ /* 0x001fe8000c101504 */
[----:B-1----:R-:W-:Y:S04]  /*04b0*/  STG.E.U16 desc[UR4][R2.64+0x2], R7 ;  /* 0x0000020702007986 */ /* 0x002fe8000c101504 */
[----:B--2---:R-:W-:Y:S01]  /*04c0*/  STG.E.U16 desc[UR4][R2.64+0x4], R9 ;  /* 0x0000040902007986 */ /* 0x004fe2000c101504 */
[----:B------:R-:W-:Y:S05]  /*04d0*/  EXIT ;  /* 0x000000000000794d */ /* 0x000fea0003800000 */
.L_x_11:
        /* <DEDUP_REMOVED lines=10> */
.L_x_27:


//--------------------- .text._Z31nppiColorTwist32f_8u_C2R_kernelPKhiPhiiiPKf --------------------------
	.section	.text._Z31nppiColorTwist32f_8u_C2R_kernelPKhiPhiiiPKf,"ax",@progbits
	.align	128
        .global         _Z31nppiColorTwist32f_8u_C2R_kernelPKhiPhiiiPKf
        .type           _Z31nppiColorTwist32f_8u_C2R_kernelPKhiPhiiiPKf,@function
        .size           _Z31nppiColorTwist32f_8u_C2R_kernelPKhiPhiiiPKf,(.L_x_28 - _Z31nppiColorTwist32f_8u_C2R_kernelPKhiPhiiiPKf)
        .other          _Z31nppiColorTwist32f_8u_C2R_kernelPKhiPhiiiPKf,@"STO_CUDA_ENTRY STV_DEFAULT"
_Z31nppiColorTwist32f_8u_C2R_kernelPKhiPhiiiPKf:
.text._Z31nppiColorTwist32f_8u_C2R_kernelPKhiPhiiiPKf:
        /* <DEDUP_REMOVED lines=17> */
[----:B------:R-:W2:Y:S03]  /*0110*/  LDCU.64 UR8, c[0x0][0x380] ;  /* 0x00007000ff0877ac */ /* 0x000ea60008000a00 */
[----:B------:R-:W-:Y:S01]  /*0120*/  SHF.R.S32.HI R4, RZ, 0x1f, R5 ;  /* 0x0000001fff047819 */ /* 0x000fe20000011405 */
        /* <DEDUP_REMOVED lines=10> */
[----:B------:R-:W5:Y:S04]  /*01d0*/  LDG.E.U8 R0, desc[UR4][R8.64] ;  /* 0x0000000408007981 */ /* 0x000f68000c1e1100 */
[----:B------:R-:W3:Y:S04]  /*01e0*/  LDG.E R12, desc[UR4][R2.64] ;  /* 0x00000004020c7981 */ /* 0x000ee8000c1e1900 */
[----:B------:R-:W3:Y:S04]  /*01f0*/  LDG.E R14, desc[UR4][R2.64+0x10] ;  /* 0x00001004020e7981 */ /* 0x000ee8000c1e1900 */
[----:B------:R-:W3:Y:S04]  /*0200*/  LDG.E R13, desc[UR4][R2.64+0x8] ;  /* 0x00000804020d7981 */ /* 0x000ee8000c1e1900 */
[----:B------:R-:W3:Y:S04]  /*0210*/  LDG.E R19, desc[UR4][R2.64+0x18] ;  /* 0x0000180402137981 */ /* 0x000ee8000c1e1900 */
[----:B------:R-:W3:Y:S04]  /*0220*/  LDG.E R15, desc[UR4][R2.64+0xc] ;  /* 0x00000c04020f7981 */ /* 0x000ee8000c1e1900 */
[----:B------:R1:W3:Y:S01]  /*0230*/  LDG.E R21, desc[UR4][R2.64+0x1c] ;  /* 0x00001c0402157981 */ /* 0x0002e2000c1e1900 */
[----:B0-----:R-:W-:-:S05]  /*0240*/  IMAD R6, R6, UR6, RZ ;  /* 0x0000000606067c24 */ /* 0x001fca000f8e02ff */
[----:B-1----:R-:W-:Y:S02]  /*0250*/  IADD3 R2, P0, P1, R6, UR8, R5 ;  /* 0x0000000806027c10 */ /* 0x002fe4000f91e005 */
[----:B------:R-:W-:-:S04]  /*0260*/  SHF.R.S32.HI R3, RZ, 0x1f, R6 ;  /* 0x0000001fff037819 */ /* 0x000fc80000011406 */
[----:B------:R-:W-:Y:S02]  /*0270*/  IADD3.X R3, PT, PT, R3, UR9, R4, P0, P1 ;  /* 0x0000000903037c10 */ /* 0x000fe400087e2404 */
[----:B----4-:R-:W-:Y:S02]  /*0280*/  I2FP.F32.U32 R10, R7 ;  /* 0x00000007000a7245 */ /* 0x010fe40000201000 */
[----:B-----5:R-:W-:-:S03]  /*0290*/  I2FP.F32.U32 R7, R0 ;  /* 0x0000000000077245 */ /* 0x020fc60000201000 */
[C---:B--2---:R-:W-:Y:S01]  /*02a0*/  FMUL R0, R10.reuse, R11 ;  /* 0x0000000b0a007220 */ /* 0x044fe20000400000 */
[----:B---3--:R-:W-:-:S03]  /*02b0*/  FMUL R17, R10, R17 ;  /* 0x000000110a117220 */ /* 0x008fc60000400000 */
[C---:B------:R-:W-:Y:S01]  /*02c0*/  FFMA R0, R7.reuse, R12, R0 ;  /* 0x0000000c07007223 */ /* 0x040fe20000000000 */
[----:B------:R-:W-:-:S03]  /*02d0*/  FFMA R14, R7, R14, R17 ;  /* 0x0000000e070e7223 */ /* 0x000fc60000000011 */
[----:B------:R-:W-:Y:S01]  /*02e0*/  FFMA R0, RZ, R13, R0 ;  /* 0x0000000dff007223 */ /* 0x000fe20000000000 */
[----:B------:R-:W-:-:S03]  /*02f0*/  FFMA R14, RZ, R19, R14 ;  /* 0x00000013ff0e7223 */ /* 0x000fc6000000000e */
[----:B------:R-:W-:Y:S01]  /*0300*/  FADD R0, R0, R15 ;  /* 0x0000000f00007221 */ /* 0x000fe20000000000 */
[----:B------:R-:W-:-:S03]  /*0310*/  FADD R14, R14, R21 ;  /* 0x000000150e0e7221 */ /* 0x000fc60000000000 */
[----:B------:R-:W-:Y:S01]  /*0320*/  FADD R0, R0, 0.5 ;  /* 0x3f00000000007421 */ /* 0x000fe20000000000 */
[----:B------:R-:W-:-:S04]  /*0330*/  FADD R14, R14, 0.5 ;  /* 0x3f0000000e0e7421 */ /* 0x000fc80000000000 */
[----:B------:R-:W-:Y:S02]  /*0340*/  FMNMX R0, R0, 255, PT ;  /* 0x437f000000007809 */ /* 0x000fe40003800000 */
[----:B------:R-:W-:Y:S02]  /*0350*/  FMNMX R14, R14, 255, PT ;  /* 0x437f00000e0e7809 */ /* 0x000fe40003800000 */
[----:B------:R-:W-:Y:S02]  /*0360*/  FMNMX R0, RZ, R0, !PT ;  /* 0x00000000ff007209 */ /* 0x000fe40007800000 */
[----:B------:R-:W-:Y:S02]  /*0370*/  FMNMX R14, RZ, R14, !PT ;  /* 0x0000000eff0e7209 */ /* 0x000fe40007800000 */
[----:B------:R-:W0:Y:S08]  /*0380*/  F2I.U32.TRUNC.NTZ R7, R0 ;  /* 0x0000000000077305 */ /* 0x000e30000020f000 */
[----:B------:R-:W1:Y:S01]  /*0390*/  F2I.U32.TRUNC.NTZ R9, R14 ;  /* 0x0000000e00097305 */ /* 0x000e62000020f000 */
[----:B0-----:R-:W-:Y:S04]  /*03a0*/  STG.E.U8 desc[UR4][R2.64], R7 ;  /* 0x0000000702007986 */ /* 0x001fe8000c101104 */
[----:B-1----:R-:W-:Y:S01]  /*03b0*/  STG.E.U8 desc[UR4][R2.64+0x1], R9 ;  /* 0x0000010902007986 */ /* 0x002fe2000c101104 */
[----:B------:R-:W-:Y:S05]  /*03c0*/  EXIT ;  /* 0x000000000000794d */ /* 0x000fea0003800000 */
.L_x_12:
        /* <DEDUP_REMOVED lines=11> */
.L_x_28:


//--------------------- .text._Z32nppiColorTwist32f_8u_AC4R_kernelPKhiPhiiiPKf --------------------------
	.section	.text._Z32nppiColorTwist32f_8u_AC4R_kernelPKhiPhiiiPKf,"ax",@progbits
	.align	128
        .global         _Z32nppiColorTwist32f_8u_AC4R_kernelPKhiPhiiiPKf
        .type           _Z32nppiColorTwist32f_8u_AC4R_kernelPKhiPhiiiPKf,@function
        .size           _Z32nppiColorTwist32f_8u_AC4R_kernelPKhiPhiiiPKf,(.L_x_29 - _Z32nppiColorTwist32f_8u_AC4R_kernelPKhiPhiiiPKf)
        .other          _Z32nppiColorTwist32f_8u_AC4R_kernelPKhiPhiiiPKf,@"STO_CUDA_ENTRY STV_DEFAULT"
_Z32nppiColorTwist32f_8u_AC4R_kernelPKhiPhiiiPKf:
.text._Z32nppiColorTwist32f_8u_AC4R_kernelPKhiPhiiiPKf:
        /* <DEDUP_REMOVED lines=32> */
[----:B------:R2:W3:Y:S04]  /*0200*/  LDG.E.U8 R15, desc[UR4][R12.64+0x2] ;  /* 0x000002040c0f7981 */ /* 0x0004e8000c1e1100 */
        /* <DEDUP_REMOVED lines=8> */
[----:B0-----:R-:W-:-:S05]  /*0290*/  IMAD R5, R5, UR6, RZ ;  /* 0x0000000605057c24 */ /* 0x001fca000f8e02ff */
[----:B-1----:R-:W-:Y:S02]  /*02a0*/  IADD3 R4, P0, P1, R5, UR8, R4 ;  /* 0x0000000805047c10 */ /* 0x002fe4000f91e004 */
[----:B------:R-:W-:-:S04]  /*02b0*/  SHF.R.S32.HI R5, RZ, 0x1f, R5 ;  /* 0x0000001fff057819 */ /* 0x000fc80000011405 */
[----:B------:R-:W-:-:S05]  /*02c0*/  IADD3.X R5, PT, PT, R5, UR9, R0, P0, P1 ;  /* 0x0000000905057c10 */ /* 0x000fca00087e2400 */
[----:B------:R-:W-:Y:S01]  /*02d0*/  STG.E.U8 desc[UR4][R4.64+0x3], RZ ;  /* 0x000003ff04007986 */ /* 0x000fe2000c101104 */
[----:B----4-:R-:W-:Y:S02]  /*02e0*/  I2FP.F32.U32 R14, R14 ;  /* 0x0000000e000e7245 */ /* 0x010fe40000201000 */
[----:B-----5:R-:W-:-:S03]  /*02f0*/  I2FP.F32.U32 R11, R11 ;  /* 0x0000000b000b7245 */ /* 0x020fc60000201000 */
[----:B--2---:R-:W-:-:S04]  /*0300*/  FMUL R12, R14, R17 ;  /* 0x000000110e0c7220 */ /* 0x004fc80000400000 */
[C---:B---3--:R-:W-:Y:S01]  /*0310*/  FFMA R12, R11.reuse, R16, R12 ;  /* 0x000000100b0c7223 */ /* 0x048fe2000000000c */
[C---:B------:R-:W-:Y:S01]  /*0320*/  FMUL R16, R14.reuse, R21 ;  /* 0x000000150e107220 */ /* 0x040fe20000400000 */
[----:B------:R-:W-:Y:S01]  /*0330*/  FMUL R23, R14, R23 ;  /* 0x000000170e177220 */ /* 0x000fe20000400000 */
[----:B------:R-:W-:Y:S02]  /*0340*/  I2FP.F32.U32 R15, R15 ;  /* 0x0000000f000f7245 */ /* 0x000fe40000201000 */
[C---:B------:R-:W-:Y:S01]  /*0350*/  FFMA R16, R11.reuse, R20, R16 ;  /* 0x000000140b107223 */ /* 0x040fe20000000010 */
[----:B------:R-:W-:-:S03]  /*0360*/  FFMA R23, R11, R10, R23 ;  /* 0x0000000a0b177223 */ /* 0x000fc60000000017 */
[C---:B------:R-:W-:Y:S01]  /*0370*/  FFMA R16, R15.reuse, R9, R16 ;  /* 0x000000090f107223 */ /* 0x040fe20000000010 */
[C---:B------:R-:W-:Y:S01]  /*0380*/  FFMA R12, R15.reuse, R18, R12 ;  /* 0x000000120f0c7223 */ /* 0x040fe2000000000c */
[----:B------:R-:W-:Y:S02]  /*0390*/  FFMA R23, R15, R6, R23 ;  /* 0x000000060f177223 */ /* 0x000fe40000000017 */
[----:B------:R-:W-:Y:S01]  /*03a0*/  FADD R7, R16, R7 ;  /* 0x0000000710077221 */ /* 0x000fe20000000000 */
[----:B------:R-:W-:-:S03]  /*03b0*/  FADD R12, R12, R19 ;  /* 0x000000130c0c7221 */ /* 0x000fc60000000000 */
[----:B------:R-:W-:Y:S01]  /*03c0*/  FADD R7, R7, 0.5 ;  /* 0x3f00000007077421 */ /* 0x000fe20000000000 */
[----:B------:R-:W-:Y:S01]  /*03d0*/  FADD R8, R23, R8 ;  /* 0x0000000817087221 */ /* 0x000fe20000000000 */
[----:B------:R-:W-:-:S03]  /*03e0*/  FADD R12, R12, 0.5 ;  /* 0x3f0000000c0c7421 */ /* 0x000fc60000000000 */
[----:B------:R-:W-:Y:S01]  /*03f0*/  FADD R8, R8, 0.5 ;  /* 0x3f00000008087421 */ /* 0x000fe20000000000 */
[----:B------:R-:W-:Y:S02]  /*0400*/  FMNMX R7, R7, 255, PT ;  /* 0x437f000007077809 */ /* 0x000fe40003800000 */
[----:B------:R-:W-:Y:S02]  /*0410*/  FMNMX R12, R12, 255, PT ;  /* 0x437f00000c0c7809 */ /* 0x000fe40003800000 */
[----:B------:R-:W-:Y:S02]  /*0420*/  FMNMX R8, R8, 255, PT ;  /* 0x437f000008087809 */ /* 0x000fe40003800000 */
[----:B------:R-:W-:Y:S02]  /*0430*/  FMNMX R7, RZ, R7, !PT ;  /* 0x00000007ff077209 */ /* 0x000fe40007800000 */
[----:B------:R-:W-:Y:S02]  /*0440*/  FMNMX R12, RZ, R12, !PT ;  /* 0x0000000cff0c7209 */ /* 0x000fe40007800000 */
[----:B------:R-:W-:-:S02]  /*0450*/  FMNMX R8, RZ, R8, !PT ;  /* 0x00000008ff087209 */ /* 0x000fc40007800000 */
[----:B------:R-:W0:Y:S08]  /*0460*/  F2I.U32.TRUNC.NTZ R3, R12 ;  /* 0x0000000c00037305 */ /* 0x000e30000020f000 */
[----:B------:R-:W1:Y:S08]  /*0470*/  F2I.U32.TRUNC.NTZ R7, R7 ;  /* 0x0000000700077305 */ /* 0x000e70000020f000 */
[----:B------:R-:W2:Y:S01]  /*0480*/  F2I.U32.TRUNC.NTZ R9, R8 ;  /* 0x0000000800097305 */ /* 0x000ea2000020f000 */
[----:B0-----:R-:W-:Y:S04]  /*0490*/  STG.E.U8 desc[UR4][R4.64], R3 ;  /* 0x0000000304007986 */ /* 0x001fe8000c101104 */
[----:B-1----:R-:W-:Y:S04]  /*04a0*/  STG.E.U8 desc[UR4][R4.64+0x1], R7 ;  /* 0x0000010704007986 */ /* 0x002fe8000c101104 */
[----:B--2---:R-:W-:Y:S01]  /*04b0*/  STG.E.U8 desc[UR4][R4.64+0x2], R9 ;  /* 0x0000020904007986 */ /* 0x004fe2000c101104 */
[----:B------:R-:W-:Y:S05]  /*04c0*/  EXIT ;  /* 0x000000000000794d */ /* 0x000fea0003800000 */
.L_x_13:
        /* <DEDUP_REMOVED lines=11> */
.L_x_29:


//--------------------- .text._Z31nppiColorTwist32f_8u_C4R_kernelPKhiPhiiiPKf --------------------------
	.section	.text._Z31nppiColorTwist32f_8u_C4R_kernelPKhiPhiiiPKf,"ax",@progbits
	.align	128
        .global         _Z31nppiColorTwist32f_8u_C4R_kernelPKhiPhiiiPKf
        .type           _Z31nppiColorTwist32f_8u_C4R_kernelPKhiPhiiiPKf,@function
        .size           _Z31nppiColorTwist32f_8u_C4R_kernelPKhiPhiiiPKf,(.L_x_30 - _Z31nppiColorTwist32f_8u_C4R_kernelPKhiPhiiiPKf)
        .other          _Z31nppiColorTwist32f_8u_C4R_kernelPKhiPhiiiPKf,@"STO_CUDA_ENTRY STV_DEFAULT"
_Z31nppiColorTwist32f_8u_C4R_kernelPKhiPhiiiPKf:
.text._Z31nppiColorTwist32f_8u_C4R_kernelPKhiPhiiiPKf:
        /* <DEDUP_REMOVED lines=32> */
[----:B------:R-:W3:Y:S04]  /*0200*/  LDG.E.U8 R19, desc[UR4][R4.64+0x2] ;  /* 0x0000020404137981 */ /* 0x000ee8000c1e1100 */
        /* <DEDUP_REMOVED lines=8> */
[----:B------:R3:W3:Y:S01]  /*0290*/  LDG.E.U8 R4, desc[UR4][R4.64+0x3] ;  /* 0x0000030404047981 */ /* 0x0006e2000c1e1100 */
[----:B0-----:R-:W-:-:S05]  /*02a0*/  IMAD R7, R7, UR6, RZ ;  /* 0x0000000607077c24 */ /* 0x001fca000f8e02ff */
[----:B-1----:R-:W-:Y:S02]  /*02b0*/  IADD3 R6, P0, P1, R7, UR8, R6 ;  /* 0x0000000807067c10 */ /* 0x002fe4000f91e006 */
[----:B------:R-:W-:-:S04]  /*02c0*/  SHF.R.S32.HI R7, RZ, 0x1f, R7 ;  /* 0x0000001fff077819 */ /* 0x000fc80000011407 */
[----:B------:R-:W-:Y:S02]  /*02d0*/  IADD3.X R7, PT, PT, R7, UR9, R0, P0, P1 ;  /* 0x0000000907077c10 */ /* 0x000fe400087e2400 */
        /* <DEDUP_REMOVED lines=27> */
[----:B------:R-:W-:Y:S04]  /*0490*/  STG.E.U8 desc[UR4][R6.64+0x3], R4 ;  /* 0x0000030406007986 */ /* 0x000fe8000c101104 */
[----:B0-----:R-:W-:Y:S04]  /*04a0*/  STG.E.U8 desc[UR4][R6.64], R3 ;  /* 0x0000000306007986 */ /* 0x001fe8000c101104 */
[----:B-1----:R-:W-:Y:S04]  /*04b0*/  STG.E.U8 desc[UR4][R6.64+0x1], R11 ;  /* 0x0000010b06007986 */ /* 0x002fe8000c101104 */
[----:B--2---:R-:W-:Y:S01]  /*04c0*/  STG.E.U8 desc[UR4][R6.64+0x2], R5 ;  /* 0x0000020506007986 */ /* 0x004fe2000c101104 */
[----:B------:R-:W-:Y:S05]  /*04d0*/  EXIT ;  /* 0x000000000000794d */ /* 0x000fea0003800000 */
.L_x_14:
        /* <DEDUP_REMOVED lines=10> */
.L_x_30:


//--------------------- .text._Z31nppiColorTwist32f_8u_C3R_kernelPKhiPhiiiPKf --------------------------
	.section	.text._Z31nppiColorTwist32f_8u_C3R_kernelPKhiPhiiiPKf,"ax",@progbits
	.align	128
        .global         _Z31nppiColorTwist32f_8u_C3R_kernelPKhiPhiiiPKf
        .type           _Z31nppiColorTwist32f_8u_C3R_kernelPKhiPhiiiPKf,@function
        .size           _Z31nppiColorTwist32f_8u_C3R_kernelPKhiPhiiiPKf,(.L_x_31 - _Z31nppiColorTwist32f_8u_C3R_kernelPKhiPhiiiPKf)
        .other          _Z31nppiColorTwist32f_8u_C3R_kernelPKhiPhiiiPKf,@"STO_CUDA_ENTRY STV_DEFAULT"
_Z31nppiColorTwist32f_8u_C3R_kernelPKhiPhiiiPKf:
.text._Z31nppiColorTwist32f_8u_C3R_kernelPKhiPhiiiPKf:
        /* <DEDUP_REMOVED lines=16> */
[----:B------:R-:W-:Y:S01]  /*0100*/  IMAD R4, R4, 0x3, RZ ;  /* 0x0000000304047824 */ /* 0x000fe200078e02ff */
[----:B------:R-:W2:Y:S04]  /*0110*/  LDCU.64 UR8, c[0x0][0x380] ;  /* 0x00007000ff0877ac */ /* 0x000ea80008000a00 */
        /* <DEDUP_REMOVED lines=26> */
[----:B------:R-:W-:Y:S02]  /*02c0*/  IADD3.X R5, PT, PT, R5, UR9, R0, P0, P1 ;  /* 0x0000000905057c10 */ /* 0x000fe400087e2400 */
[----:B----4-:R-:W-:Y:S02]  /*02d0*/  I2FP.F32.U32 R14, R14 ;  /* 0x0000000e000e7245 */ /* 0x010fe40000201000 */
[----:B-----5:R-:W-:-:S03]  /*02e0*/  I2FP.F32.U32 R11, R11 ;  /* 0x0000000b000b7245 */ /* 0x020fc60000201000 */
[C---:B--2---:R-:W-:Y:S01]  /*02f0*/  FMUL R12, R14.reuse, R17 ;  /* 0x000000110e0c7220 */ /* 0x044fe20000400000 */
[C---:B---3--:R-:W-:Y:S01]  /*0300*/  FMUL R19, R14.reuse, R19 ;  /* 0x000000130e137220 */ /* 0x048fe20000400000 */
[----:B------:R-:W-:Y:S01]  /*0310*/  FMUL R21, R14, R21 ;  /* 0x000000150e157220 */ /* 0x000fe20000400000 */
[----:B------:R-:W-:Y:S01]  /*0320*/  I2FP.F32.U32 R15, R15 ;  /* 0x0000000f000f7245 */ /* 0x000fe20000201000 */
[C---:B------:R-:W-:Y:S01]  /*0330*/  FFMA R12, R11.reuse, R16, R12 ;  /* 0x000000100b0c7223 */ /* 0x040fe2000000000c */
[C---:B------:R-:W-:Y:S01]  /*0340*/  FFMA R19, R11.reuse, R20, R19 ;  /* 0x000000140b137223 */ /* 0x040fe20000000013 */
[----:B------:R-:W-:Y:S02]  /*0350*/  FFMA R21, R11, R22, R21 ;  /* 0x000000160b157223 */ /* 0x000fe40000000015 */
[C---:B------:R-:W-:Y:S01]  /*0360*/  FFMA R12, R15.reuse, R18, R12 ;  /* 0x000000120f0c7223 */ /* 0x040fe2000000000c */
[C---:B------:R-:W-:Y:S01]  /*0370*/  FFMA R10, R15.reuse, R10, R19 ;  /* 0x0000000a0f0a7223 */ /* 0x040fe20000000013 */
[----:B------:R-:W-:-:S02]  /*0380*/  FFMA R21, R15, R6, R21 ;  /* 0x000000060f157223 */ /* 0x000fc40000000015 */
        /* <DEDUP_REMOVED lines=19> */
.L_x_15:
        /* <DEDUP_REMOVED lines=12> */
.L_x_31:


//--------------------- .nv.shared.reserved.0     --------------------------
	.section	.nv.shared.reserved.0,"aw",@nobits
	.weak		__nv_reservedSMEM_offset_0_alias
	.size		__nv_reservedSMEM_offset_0_alias, 0, 64
	.other		__nv_reservedSMEM_offset_0_alias,@"STO_CUDA_RESERVED_SHARED STV_DEFAULT"
__nv_reservedSMEM_offset_0_alias:
	.zero		0
	.zero		64


//--------------------- .nv.constant0._Z31nppiColorTwist32f_8u_C1R_kernelPKhiPhiiiPKf --------------------------
	.section	.nv.constant0._Z31nppiColorTwist32f_8u_C1R_kernelPKhiPhiiiPKf,"a",@progbits
	.sectionflags	@""
	.align	4
.nv.constant0._Z31nppiColorTwist32f_8u_C1R_kernelPKhiPhiiiPKf:
	.zero		944


//--------------------- .nv.constant0._Z31nppiColorTwist32f_8u_P3R_kernelPKhS0_S0_iPhS1_S1_iiiPKf --------------------------
	.section	.nv.constant0._Z31nppiColorTwist32f_8u_P3R_kernelPKhS0_S0_iPhS1_S1_iiiPKf,"a",@progbits
	.sectionflags	@""
	.align	4
.nv.constant0._Z31nppiColorTwist32f_8u_P3R_kernelPKhS0_S0_iPhS1_S1_iiiPKf:
	.zero		976


//--------------------- .nv.constant0._Z32nppiColorTwist32f_16s_P3R_kernelPKsS0_S0_iPsS1_S1_iiiPKf --------------------------
	.section	.nv.constant0._Z32nppiColorTwist32f_16s_P3R_kernelPKsS0_S0_iPsS1_S1_iiiPKf,"a",@progbits
	.sectionflags	@""
	.align	4
.nv.constant0._Z32nppiColorTwist32f_16s_P3R_kernelPKsS0_S0_iPsS1_S1_iiiPKf:
	.zero		976


//--------------------- .nv.constant0._Z32nppiColorTwist32f_16s_C1R_kernelPKsiPsiiiPKf --------------------------
	.section	.nv.constant0._Z32nppiColorTwist32f_16s_C1R_kernelPKsiPsiiiPKf,"a",@progbits
	.sectionflags	@""
	.align	4
.nv.constant0._Z32nppiColorTwist32f_16s_C1R_kernelPKsiPsiiiPKf:
	.zero		944


//--------------------- .nv.constant0._Z32nppiColorTwist32f_16s_C2R_kernelPKsiPsiiiPKf --------------------------
	.section	.nv.constant0._Z32nppiColorTwist32f_16s_C2R_kernelPKsiPsiiiPKf,"a",@progbits
	.sectionflags	@""
	.align	4
.nv.constant0._Z32nppiColorTwist32f_16s_C2R_kernelPKsiPsiiiPKf:
	.zero		944


//--------------------- .nv.constant0._Z33nppiColorTwist32f_16s_AC4R_kernelPKsiPsiiiPKf --------------------------
	.section	.nv.constant0._Z33nppiColorTwist32f_16s_AC4R_kernelPKsiPsiiiPKf,"a",@progbits
	.sectionflags	@""
	.align	4
.nv.constant0._Z33nppiColorTwist32f_16s_AC4R_kernelPKsiPsiiiPKf:
	.zero		944


//--------------------- .nv.constant0._Z32nppiColorTwist32f_16s_C3R_kernelPKsiPsiiiPKf --------------------------
	.section	.nv.constant0._Z32nppiColorTwist32f_16s_C3R_kernelPKsiPsiiiPKf,"a",@progbits
	.sectionflags	@""
	.align	4
.nv.constant0._Z32nppiColorTwist32f_16s_C3R_kernelPKsiPsiiiPKf:
	.zero		944


//--------------------- .nv.constant0._Z32nppiColorTwist32f_16u_P3R_kernelPKtS0_S0_iPtS1_S1_iiiPKf --------------------------
	.section	.nv.constant0._Z32nppiColorTwist32f_16u_P3R_kernelPKtS0_S0_iPtS1_S1_iiiPKf,"a",@progbits
	.sectionflags	@""
	.align	4
.nv.constant0._Z32nppiColorTwist32f_16u_P3R_kernelPKtS0_S0_iPtS1_S1_iiiPKf:
	.zero		976


//--------------------- .nv.constant0._Z32nppiColorTwist32f_16u_C1R_kernelPKtiPtiiiPKf --------------------------
	.section	.nv.constant0._Z32nppiColorTwist32f_16u_C1R_kernelPKtiPtiiiPKf,"a",@progbits
	.sectionflags	@""
	.align	4
.nv.constant0._Z32nppiColorTwist32f_16u_C1R_kernelPKtiPtiiiPKf:
	.zero		944


//--------------------- .nv.constant0._Z32nppiColorTwist32f_16u_C2R_kernelPKtiPtiiiPKf --------------------------
	.section	.nv.constant0._Z32nppiColorTwist32f_16u_C2R_kernelPKtiPtiiiPKf,"a",@progbits
	.sectionflags	@""
	.align	4
.nv.constant0._Z32nppiColorTwist32f_16u_C2R_kernelPKtiPtiiiPKf:
	.zero		944


//--------------------- .nv.constant0._Z33nppiColorTwist32f_16u_AC4R_kernelPKtiPtiiiPKf --------------------------
	.section	.nv.constant0._Z33nppiColorTwist32f_16u_AC4R_kernelPKtiPtiiiPKf,"a",@progbits
	.sectionflags	@""
	.align	4
.nv.constant0._Z33nppiColorTwist32f_16u_AC4R_kernelPKtiPtiiiPKf:
	.zero		944


//--------------------- .nv.constant0._Z32nppiColorTwist32f_16u_C3R_kernelPKtiPtiiiPKf --------------------------
	.section	.nv.constant0._Z32nppiColorTwist32f_16u_C3R_kernelPKtiPtiiiPKf,"a",@progbits
	.sectionflags	@""
	.align	4
.nv.constant0._Z32nppiColorTwist32f_16u_C3R_kernelPKtiPtiiiPKf:
	.zero		944


//--------------------- .nv.constant0._Z31nppiColorTwist32f_8u_C2R_kernelPKhiPhiiiPKf --------------------------
	.section	.nv.constant0._Z31nppiColorTwist32f_8u_C2R_kernelPKhiPhiiiPKf,"a",@progbits
	.sectionflags	@""
	.align	4
.nv.constant0._Z31nppiColorTwist32f_8u_C2R_kernelPKhiPhiiiPKf:
	.zero		944


//--------------------- .nv.constant0._Z32nppiColorTwist32f_8u_AC4R_kernelPKhiPhiiiPKf --------------------------
	.section	.nv.constant0._Z32nppiColorTwist32f_8u_AC4R_kernelPKhiPhiiiPKf,"a",@progbits
	.sectionflags	@""
	.align	4
.nv.constant0._Z32nppiColorTwist32f_8u_AC4R_kernelPKhiPhiiiPKf:
	.zero		944


//--------------------- .nv.constant0._Z31nppiColorTwist32f_8u_C4R_kernelPKhiPhiiiPKf --------------------------
	.section	.nv.constant0._Z31nppiColorTwist32f_8u_C4R_kernelPKhiPhiiiPKf,"a",@progbits
	.sectionflags	@""
	.align	4
.nv.constant0._Z31nppiColorTwist32f_8u_C4R_kernelPKhiPhiiiPKf:
	.zero		944


//--------------------- .nv.constant0._Z31nppiColorTwist32f_8u_C3R_kernelPKhiPhiiiPKf --------------------------
	.section	.nv.constant0._Z31nppiColorTwist32f_8u_C3R_kernelPKhiPhiiiPKf,"a",@progbits
	.sectionflags	@""
	.align	4
.nv.constant0._Z31nppiColorTwist32f_8u_C3R_kernelPKhiPhiiiPKf:
	.zero		944


//--------------------- SYMBOLS --------------------------

	.type		.nv.reservedSmem.offset0,@object
	.size		.nv.reservedSmem.offset0,0x4
